	.target	sm_100a

	.elftype	@"ET_EXEC"


//--------------------- .note.nv.tkinfo           --------------------------
	.section	.note.nv.tkinfo,"",@"SHT_NOTE"
	.sectionflags	@"SHF_NOTE_NV_TKINFO"
	.tkinfo
        /*0018*/ 	.word	0x00000002
        /*0030*/ 	.string	""
        /*0030*/ 	.string	"ptxas"
        /*0030*/ 	.string	"Cuda compilation tools, release 13.0, V13.0.88"
        /*0030*/ 	.string	"Build cuda_13.0.r13.0/compiler.36424714_0"
        /*0030*/ 	.string	"-arch sm_100a -m 64 "



//--------------------- .note.nv.cuinfo           --------------------------
	.section	.note.nv.cuinfo,"",@"SHT_NOTE"
	.sectionflags	@"SHF_NOTE_NV_CUINFO"
        /*0018*/ 	.short	0x0002
        /*001a*/ 	.short	0x0064
        /*001c*/ 	.short	0x0082
	.zero		2


//--------------------- .nv.info                  --------------------------
	.section	.nv.info,"",@"SHT_CUDA_INFO"
	.align	4


	//----- nvinfo : EIATTR_REGCOUNT
	.align		4
        /*0000*/ 	.byte	0x04, 0x2f
        /*0002*/ 	.short	(.L_19 - .L_18)
	.align		4
.L_18:
        /*0004*/ 	.word	index@(_ZN7cutlass13device_kernelINS_4gemm6kernel13GemmUniversalIN4cute5tupleIJiiiiEEENS1_10collective13CollectiveMmaINS1_35MainloopSm100TmaUmmaWarpSpecializedILi12ELi2ELi4ENS5_IJNS4_1CILi1EEESB_SB_EEEEENS5_IJNSA_ILi128EEESE_NSA_ILi64EEEEEENS_12float_e5m2_tENS5_IJlSB_lEEESH_SI_NS4_8TiledMMAINS4_8MMA_AtomIJNS4_10MMA_TraitsINS4_19SM100_MMA_F8F6F4_SSEJSH_SH_fSE_SE_NS4_17integral_constantINS4_4UMMA5MajorELSP_0EEESQ_NSN_INSO_7ScaleInELSR_0EEESS_EEEEEENS4_6LayoutISC_NS5_IJNSA_ILi0EEESW_SW_EEEEENS5_IJNS4_10UnderscoreESZ_SZ_EEEEENS4_13SM90_TMA_LOADENS4_14ComposedLayoutINS4_7SwizzleILi2ELi4ELi3EEENS4_18smem_ptr_flag_bitsILi8EEENSV_INS5_IJNSA_ILi8EEESF_EEENS5_IJSF_SB_EEEEEEEvNS4_8identityES12_S1C_vS1D_EENS_8epilogue10collective18CollectiveEpilogueINS1F_23Sm100TmaWarpSpecializedILi2ELi2ELi64ELb0ELb0EEEJSG_NS5_IJNSV_ISE_SB_EENSV_ISF_SB_EEEEESH_SI_SH_SI_NS1F_6fusion15FusionCallbacksIS1J_NS1N_17LinearCombinationISH_fSH_fLNS_15FloatRoundStyleE2EEESG_S1M_JEEENS4_5SM1004TMEM4LOAD26SM100_TMEM_LOAD_32dp32b64xES12_S1C_NS4_39AutoVectorizingCopyWithAssumedAlignmentILi128EEENS4_14SM90_TMA_STOREES1C_S1Y_S1Y_EEEvvEEEEvNT_6ParamsE)
        /*0008*/ 	.word	0x000000e0


	//----- nvinfo : EIATTR_FRAME_SIZE
	.align		4
.L_19:
        /*000c*/ 	.byte	0x04, 0x11
        /*000e*/ 	.short	(.L_21 - .L_20)
	.align		4
.L_20:
        /*0010*/ 	.word	index@($__internal_2_$__cuda_sm10x_tcgen05_guardrail_trap_unallocated_columns_being_dealloced)
        /*0014*/ 	.word	0x00000000


	//----- nvinfo : EIATTR_FRAME_SIZE
	.align		4
.L_21:
        /*0018*/ 	.byte	0x04, 0x11
        /*001a*/ 	.short	(.L_23 - .L_22)
	.align		4
.L_22:
        /*001c*/ 	.word	index@($__internal_1_$__cuda_sm10x_tcgen05_guardrail_trap_phase_invalid_during_alloc)
        /*0020*/ 	.word	0x00000000


	//----- nvinfo : EIATTR_FRAME_SIZE
	.align		4
.L_23:
        /*0024*/ 	.byte	0x04, 0x11
        /*0026*/ 	.short	(.L_25 - .L_24)
	.align		4
.L_24:
        /*0028*/ 	.word	index@($__internal_0_$__cuda_sm10x_tcgen05_guardrail_trap_col_being_dealloced_not_returned_by_alloc)
        /*002c*/ 	.word	0x00000000


	//----- nvinfo : EIATTR_FRAME_SIZE
	.align		4
.L_25:
        /*0030*/ 	.byte	0x04, 0x11
        /*0032*/ 	.short	(.L_27 - .L_26)
	.align		4
.L_26:
        /*0034*/ 	.word	index@(_ZN7cutlass13device_kernelINS_4gemm6kernel13GemmUniversalIN4cute5tupleIJiiiiEEENS1_10collective13CollectiveMmaINS1_35MainloopSm100TmaUmmaWarpSpecializedILi12ELi2ELi4ENS5_IJNS4_1CILi1EEESB_SB_EEEEENS5_IJNSA_ILi128EEESE_NSA_ILi64EEEEEENS_12float_e5m2_tENS5_IJlSB_lEEESH_SI_NS4_8TiledMMAINS4_8MMA_AtomIJNS4_10MMA_TraitsINS4_19SM100_MMA_F8F6F4_SSEJSH_SH_fSE_SE_NS4_17integral_constantINS4_4UMMA5MajorELSP_0EEESQ_NSN_INSO_7ScaleInELSR_0EEESS_EEEEEENS4_6LayoutISC_NS5_IJNSA_ILi0EEESW_SW_EEEEENS5_IJNS4_10UnderscoreESZ_SZ_EEEEENS4_13SM90_TMA_LOADENS4_14ComposedLayoutINS4_7SwizzleILi2ELi4ELi3EEENS4_18smem_ptr_flag_bitsILi8EEENSV_INS5_IJNSA_ILi8EEESF_EEENS5_IJSF_SB_EEEEEEEvNS4_8identityES12_S1C_vS1D_EENS_8epilogue10collective18CollectiveEpilogueINS1F_23Sm100TmaWarpSpecializedILi2ELi2ELi64ELb0ELb0EEEJSG_NS5_IJNSV_ISE_SB_EENSV_ISF_SB_EEEEESH_SI_SH_SI_NS1F_6fusion15FusionCallbacksIS1J_NS1N_17LinearCombinationISH_fSH_fLNS_15FloatRoundStyleE2EEESG_S1M_JEEENS4_5SM1004TMEM4LOAD26SM100_TMEM_LOAD_32dp32b64xES12_S1C_NS4_39AutoVectorizingCopyWithAssumedAlignmentILi128EEENS4_14SM90_TMA_STOREES1C_S1Y_S1Y_EEEvvEEEEvNT_6ParamsE)
        /*0038*/ 	.word	0x00000000


	//----- nvinfo : EIATTR_MIN_STACK_SIZE
	.align		4
.L_27:
        /*003c*/ 	.byte	0x04, 0x12
        /*003e*/ 	.short	(.L_29 - .L_28)
	.align		4
.L_28:
        /*0040*/ 	.word	index@(_ZN7cutlass13device_kernelINS_4gemm6kernel13GemmUniversalIN4cute5tupleIJiiiiEEENS1_10collective13CollectiveMmaINS1_35MainloopSm100TmaUmmaWarpSpecializedILi12ELi2ELi4ENS5_IJNS4_1CILi1EEESB_SB_EEEEENS5_IJNSA_ILi128EEESE_NSA_ILi64EEEEEENS_12float_e5m2_tENS5_IJlSB_lEEESH_SI_NS4_8TiledMMAINS4_8MMA_AtomIJNS4_10MMA_TraitsINS4_19SM100_MMA_F8F6F4_SSEJSH_SH_fSE_SE_NS4_17integral_constantINS4_4UMMA5MajorELSP_0EEESQ_NSN_INSO_7ScaleInELSR_0EEESS_EEEEEENS4_6LayoutISC_NS5_IJNSA_ILi0EEESW_SW_EEEEENS5_IJNS4_10UnderscoreESZ_SZ_EEEEENS4_13SM90_TMA_LOADENS4_14ComposedLayoutINS4_7SwizzleILi2ELi4ELi3EEENS4_18smem_ptr_flag_bitsILi8EEENSV_INS5_IJNSA_ILi8EEESF_EEENS5_IJSF_SB_EEEEEEEvNS4_8identityES12_S1C_vS1D_EENS_8epilogue10collective18CollectiveEpilogueINS1F_23Sm100TmaWarpSpecializedILi2ELi2ELi64ELb0ELb0EEEJSG_NS5_IJNSV_ISE_SB_EENSV_ISF_SB_EEEEESH_SI_SH_SI_NS1F_6fusion15FusionCallbacksIS1J_NS1N_17LinearCombinationISH_fSH_fLNS_15FloatRoundStyleE2EEESG_S1M_JEEENS4_5SM1004TMEM4LOAD26SM100_TMEM_LOAD_32dp32b64xES12_S1C_NS4_39AutoVectorizingCopyWithAssumedAlignmentILi128EEENS4_14SM90_TMA_STOREES1C_S1Y_S1Y_EEEvvEEEEvNT_6ParamsE)
        /*0044*/ 	.word	0x00000000
.L_29:


//--------------------- .nv.compat                --------------------------
	.section	.nv.compat,"",@"SHT_CUDA_COMPAT_INFO"
	.align	4
        /*0000*/ 	.byte	0x02, 0x09, 0x01, 0x00, 0x02, 0x02, 0x02, 0x00, 0x02, 0x05, 0x05, 0x00, 0x03, 0x07, 0x01, 0x01
        /*0010*/ 	.byte	0x02, 0x03, 0x01, 0x00, 0x02, 0x06, 0x01, 0x00, 0x04, 0x0b, 0x08, 0x00, 0x09, 0x00, 0x00, 0x00
        /*0020*/ 	.byte	0x00, 0x00, 0x00, 0x00


//--------------------- .nv.info._ZN7cutlass13device_kernelINS_4gemm6kernel13GemmUniversalIN4cute5tupleIJiiiiEEENS1_10collective13CollectiveMmaINS1_35MainloopSm100TmaUmmaWarpSpecializedILi12ELi2ELi4ENS5_IJNS4_1CILi1EEESB_SB_EEEEENS5_IJNSA_ILi128EEESE_NSA_ILi64EEEEEENS_12float_e5m2_tENS5_IJlSB_lEEESH_SI_NS4_8TiledMMAINS4_8MMA_AtomIJNS4_10MMA_TraitsINS4_19SM100_MMA_F8F6F4_SSEJSH_SH_fSE_SE_NS4_17integral_constantINS4_4UMMA5MajorELSP_0EEESQ_NSN_INSO_7ScaleInELSR_0EEESS_EEEEEENS4_6LayoutISC_NS5_IJNSA_ILi0EEESW_SW_EEEEENS5_IJNS4_10UnderscoreESZ_SZ_EEEEENS4_13SM90_TMA_LOADENS4_14ComposedLayoutINS4_7SwizzleILi2ELi4ELi3EEENS4_18smem_ptr_flag_bitsILi8EEENSV_INS5_IJNSA_ILi8EEESF_EEENS5_IJSF_SB_EEEEEEEvNS4_8identityES12_S1C_vS1D_EENS_8epilogue10collective18CollectiveEpilogueINS1F_23Sm100TmaWarpSpecializedILi2ELi2ELi64ELb0ELb0EEEJSG_NS5_IJNSV_ISE_SB_EENSV_ISF_SB_EEEEESH_SI_SH_SI_NS1F_6fusion15FusionCallbacksIS1J_NS1N_17LinearCombinationISH_fSH_fLNS_15FloatRoundStyleE2EEESG_S1M_JEEENS4_5SM1004TMEM4LOAD26SM100_TMEM_LOAD_32dp32b64xES12_S1C_NS4_39AutoVectorizingCopyWithAssumedAlignmentILi128EEENS4_14SM90_TMA_STOREES1C_S1Y_S1Y_EEEvvEEEEvNT_6ParamsE --------------------------
	.section	.nv.info._ZN7cutlass13device_kernelINS_4gemm6kernel13GemmUniversalIN4cute5tupleIJiiiiEEENS1_10collective13CollectiveMmaINS1_35MainloopSm100TmaUmmaWarpSpecializedILi12ELi2ELi4ENS5_IJNS4_1CILi1EEESB_SB_EEEEENS5_IJNSA_ILi128EEESE_NSA_ILi64EEEEEENS_12float_e5m2_tENS5_IJlSB_lEEESH_SI_NS4_8TiledMMAINS4_8MMA_AtomIJNS4_10MMA_TraitsINS4_19SM100_MMA_F8F6F4_SSEJSH_SH_fSE_SE_NS4_17integral_constantINS4_4UMMA5MajorELSP_0EEESQ_NSN_INSO_7ScaleInELSR_0EEESS_EEEEEENS4_6LayoutISC_NS5_IJNSA_ILi0EEESW_SW_EEEEENS5_IJNS4_10UnderscoreESZ_SZ_EEEEENS4_13SM90_TMA_LOADENS4_14ComposedLayoutINS4_7SwizzleILi2ELi4ELi3EEENS4_18smem_ptr_flag_bitsILi8EEENSV_INS5_IJNSA_ILi8EEESF_EEENS5_IJSF_SB_EEEEEEEvNS4_8identityES12_S1C_vS1D_EENS_8epilogue10collective18CollectiveEpilogueINS1F_23Sm100TmaWarpSpecializedILi2ELi2ELi64ELb0ELb0EEEJSG_NS5_IJNSV_ISE_SB_EENSV_ISF_SB_EEEEESH_SI_SH_SI_NS1F_6fusion15FusionCallbacksIS1J_NS1N_17LinearCombinationISH_fSH_fLNS_15FloatRoundStyleE2EEESG_S1M_JEEENS4_5SM1004TMEM4LOAD26SM100_TMEM_LOAD_32dp32b64xES12_S1C_NS4_39AutoVectorizingCopyWithAssumedAlignmentILi128EEENS4_14SM90_TMA_STOREES1C_S1Y_S1Y_EEEvvEEEEvNT_6ParamsE,"",@"SHT_CUDA_INFO"
	.sectionflags	@""
	.align	4


	//----- nvinfo : EIATTR_CUDA_API_VERSION
	.align		4
        /*0000*/ 	.byte	0x04, 0x37
        /*0002*/ 	.short	(.L_31 - .L_30)
.L_30:
        /*0004*/ 	.word	0x00000082


	//----- nvinfo : EIATTR_KPARAM_INFO
	.align		4
.L_31:
        /*0008*/ 	.byte	0x04, 0x17
        /*000a*/ 	.short	(.L_33 - .L_32)
.L_32:
        /*000c*/ 	.word	0x00000000
        /*0010*/ 	.short	0x0000
        /*0012*/ 	.short	0x0000
        /*0014*/ 	.byte	0x00, 0xf0, 0x01, 0x20


	//----- nvinfo : EIATTR_AT_ENTRY_FRAGMENTS
	.align		4
.L_33:
        /*0018*/ 	.byte	0x04, 0x4f
        /*001a*/ 	.short	(.L_35 - .L_34)


	//   ....[0]....
.L_34:
        /*001c*/ 	.word	0x00000006


	//----- nvinfo : EIATTR_RESERVED_SMEM_USED
	.align		4
.L_35:
        /*0020*/ 	.byte	0x01, 0x41
	.zero		2


	//----- nvinfo : EIATTR_SPARSE_MMA_MASK
	.align		4
        /*0024*/ 	.byte	0x03, 0x50
        /*0026*/ 	.short	0x0000


	//----- nvinfo : EIATTR_TCGEN05_1CTA_USED
	.align		4
        /*0028*/ 	.byte	0x01, 0x51
	.zero		2


	//----- nvinfo : EIATTR_MAXREG_COUNT
	.align		4
        /*002c*/ 	.byte	0x03, 0x1b
        /*002e*/ 	.short	0x00ff


	//----- nvinfo : EIATTR_NUM_BARRIERS
	.align		4
        /*0030*/ 	.byte	0x02, 0x4c
        /*0032*/ 	.byte	0x07
	.zero		1


	//----- nvinfo : EIATTR_EXTERNS
	.align		4
        /*0034*/ 	.byte	0x04, 0x0f
        /*0036*/ 	.short	(.L_37 - .L_36)


	//   ....[0]....
	.align		4
.L_36:
        /*0038*/ 	.word	index@(__assertfail)


	//----- nvinfo : EIATTR_MERCURY_ISA_VERSION
	.align		4
.L_37:
        /*003c*/ 	.byte	0x03, 0x5f
        /*003e*/ 	.short	0x0101


	//----- nvinfo : EIATTR_INT_WARP_WIDE_INSTR_OFFSETS
	.align		4
        /*0040*/ 	.byte	0x04, 0x31
        /*0042*/ 	.short	(.L_39 - .L_38)


	//   ....[0]....
.L_38:
        /*0044*/ 	.word	0x00001eb0


	//   ....[1]....
        /*0048*/ 	.word	0x00003ca0


	//   ....[2]....
        /*004c*/ 	.word	0x00003cc0


	//   ....[3]....
        /*0050*/ 	.word	0x00003cf0


	//   ....[4]....
        /*0054*/ 	.word	0x00004620


	//   ....[5]....
        /*0058*/ 	.word	0x00004690


	//   ....[6]....
        /*005c*/ 	.word	0x00004870


	//   ....[7]....
        /*0060*/ 	.word	0x000049d0


	//----- nvinfo : EIATTR_COOP_GROUP_MASK_REGIDS
	.align		4
.L_39:
        /*0064*/ 	.byte	0x04, 0x29
        /*0066*/ 	.short	(.L_41 - .L_40)


	//   ....[0]....
.L_40:
        /*0068*/ 	.word	0xffffffff


	//   ....[1]....
        /*006c*/ 	.word	0xffffffff


	//   ....[2]....
        /*0070*/ 	.word	0xffffffff


	//   ....[3]....
        /*0074*/ 	.word	0xffffffff


	//   ....[4]....
        /*0078*/ 	.word	0xffffffff


	//   ....[5]....
        /*007c*/ 	.word	0xffffffff


	//   ....[6]....
        /*0080*/ 	.word	0xffffffff


	//   ....[7]....
        /*0084*/ 	.word	0xffffffff


	//   ....[8]....
        /*0088*/ 	.word	0xffffffff


	//   ....[9]....
        /*008c*/ 	.word	0xffffffff


	//   ....[10]....
        /*0090*/ 	.word	0xffffffff


	//   ....[11]....
        /*0094*/ 	.word	0xffffffff


	//   ....[12]....
        /*0098*/ 	.word	0xffffffff


	//----- nvinfo : EIATTR_COOP_GROUP_INSTR_OFFSETS
	.align		4
.L_41:
        /*009c*/ 	.byte	0x04, 0x28
        /*009e*/ 	.short	(.L_43 - .L_42)


	//   ....[0]....
.L_42:
        /*00a0*/ 	.word	0x00000090


	//   ....[1]....
        /*00a4*/ 	.word	0x000004d0


	//   ....[2]....
        /*00a8*/ 	.word	0x00000770


	//   ....[3]....
        /*00ac*/ 	.word	0x000008d0


	//   ....[4]....
        /*00b0*/ 	.word	0x000009d0


	//   ....[5]....
        /*00b4*/ 	.word	0x00000b40


	//   ....[6]....
        /*00b8*/ 	.word	0x00000ce0


	//   ....[7]....
        /*00bc*/ 	.word	0x00001d90


	//   ....[8]....
        /*00c0*/ 	.word	0x00002ff0


	//   ....[9]....
        /*00c4*/ 	.word	0x00003200


	//   ....[10]....
        /*00c8*/ 	.word	0x00003230


	//   ....[11]....
        /*00cc*/ 	.word	0x00003b80


	//   ....[12]....
        /*00d0*/ 	.word	0x00003db0


	//----- nvinfo : EIATTR_VRC_CTA_INIT_COUNT
	.align		4
.L_43:
        /*00d4*/ 	.byte	0x02, 0x4a
        /*00d6*/ 	.byte	0x80
	.zero		1


	//----- nvinfo : EIATTR_SYSCALL_OFFSETS
	.align		4
        /*00d8*/ 	.byte	0x04, 0x46
        /*00da*/ 	.short	(.L_45 - .L_44)


	//   ....[0]....
.L_44:
        /*00dc*/ 	.word	0x00005400


	//   ....[1]....
        /*00e0*/ 	.word	0x00005540


	//   ....[2]....
        /*00e4*/ 	.word	0x00005da0


	//   ....[3]....
        /*00e8*/ 	.word	0x000073b0


	//----- nvinfo : EIATTR_MBARRIER_INSTR_OFFSETS
	.align		4
.L_45:
        /*00ec*/ 	.byte	0x04, 0x39
        /*00ee*/ 	.short	(.L_47 - .L_46)


	//   ....[0]....
.L_46:
        /*00f0*/ 	.word	0x000005d0
        /*00f4*/ 	.word	0x000000ff
        /*00f8*/ 	.word	0x00000000
        /*00fc*/ 	.short	0x0100
        /*00fe*/ 	.byte	0x05
	.zero		1


	//   ....[1]....
        /*0100*/ 	.word	0x000005e0
        /*0104*/ 	.word	0x000000ff
        /*0108*/ 	.word	0x00000060
        /*010c*/ 	.short	0x0100
        /*010e*/ 	.byte	0x05
	.zero		1


	//   ....[2]....
        /*0110*/ 	.word	0x000005f0
        /*0114*/ 	.word	0x000000ff
        /*0118*/ 	.word	0x00000008
        /*011c*/ 	.short	0x0100
        /*011e*/ 	.byte	0x05
	.zero		1


	//   ....[3]....
        /*0120*/ 	.word	0x00000600
        /*0124*/ 	.word	0x000000ff
        /*0128*/ 	.word	0x00000068
        /*012c*/ 	.short	0x0100
        /*012e*/ 	.byte	0x05
	.zero		1


	//   ....[4]....
        /*0130*/ 	.word	0x00000610
        /*0134*/ 	.word	0x000000ff
        /*0138*/ 	.word	0x00000010
        /*013c*/ 	.short	0x0100
        /*013e*/ 	.byte	0x05
	.zero		1


	//   ....[5]....
        /*0140*/ 	.word	0x00000620
        /*0144*/ 	.word	0x000000ff
        /*0148*/ 	.word	0x00000070
        /*014c*/ 	.short	0x0100
        /*014e*/ 	.byte	0x05
	.zero		1


	//   ....[6]....
        /*0150*/ 	.word	0x00000630
        /*0154*/ 	.word	0x000000ff
        /*0158*/ 	.word	0x00000018
        /*015c*/ 	.short	0x0100
        /*015e*/ 	.byte	0x05
	.zero		1


	//   ....[7]....
        /*0160*/ 	.word	0x00000640
        /*0164*/ 	.word	0x000000ff
        /*0168*/ 	.word	0x00000078
        /*016c*/ 	.short	0x0100
        /*016e*/ 	.byte	0x05
	.zero		1


	//   ....[8]....
        /*0170*/ 	.word	0x00000650
        /*0174*/ 	.word	0x000000ff
        /*0178*/ 	.word	0x00000020
        /*017c*/ 	.short	0x0100
        /*017e*/ 	.byte	0x05
	.zero		1


	//   ....[9]....
        /*0180*/ 	.word	0x00000660
        /*0184*/ 	.word	0x000000ff
        /*0188*/ 	.word	0x00000080
        /*018c*/ 	.short	0x0100
        /*018e*/ 	.byte	0x05
	.zero		1


	//   ....[10]....
        /*0190*/ 	.word	0x00000670
        /*0194*/ 	.word	0x000000ff
        /*0198*/ 	.word	0x00000028
        /*019c*/ 	.short	0x0100
        /*019e*/ 	.byte	0x05
	.zero		1


	//   ....[11]....
        /*01a0*/ 	.word	0x00000680
        /*01a4*/ 	.word	0x000000ff
        /*01a8*/ 	.word	0x00000088
        /*01ac*/ 	.short	0x0100
        /*01ae*/ 	.byte	0x05
	.zero		1


	//   ....[12]....
        /*01b0*/ 	.word	0x00000690
        /*01b4*/ 	.word	0x000000ff
        /*01b8*/ 	.word	0x00000030
        /*01bc*/ 	.short	0x0100
        /*01be*/ 	.byte	0x05
	.zero		1


	//   ....[13]....
        /*01c0*/ 	.word	0x000006a0
        /*01c4*/ 	.word	0x000000ff
        /*01c8*/ 	.word	0x00000090
        /*01cc*/ 	.short	0x0100
        /*01ce*/ 	.byte	0x05
	.zero		1


	//   ....[14]....
        /*01d0*/ 	.word	0x000006b0
        /*01d4*/ 	.word	0x000000ff
        /*01d8*/ 	.word	0x00000038
        /*01dc*/ 	.short	0x0100
        /*01de*/ 	.byte	0x05
	.zero		1


	//   ....[15]....
        /*01e0*/ 	.word	0x000006c0
        /*01e4*/ 	.word	0x000000ff
        /*01e8*/ 	.word	0x00000098
        /*01ec*/ 	.short	0x0100
        /*01ee*/ 	.byte	0x05
	.zero		1


	//   ....[16]....
        /*01f0*/ 	.word	0x000006d0
        /*01f4*/ 	.word	0x000000ff
        /*01f8*/ 	.word	0x00000040
        /*01fc*/ 	.short	0x0100
        /*01fe*/ 	.byte	0x05
	.zero		1


	//   ....[17]....
        /*0200*/ 	.word	0x000006e0
        /*0204*/ 	.word	0x000000ff
        /*0208*/ 	.word	0x000000a0
        /*020c*/ 	.short	0x0100
        /*020e*/ 	.byte	0x05
	.zero		1


	//   ....[18]....
        /*0210*/ 	.word	0x000006f0
        /*0214*/ 	.word	0x000000ff
        /*0218*/ 	.word	0x00000048
        /*021c*/ 	.short	0x0100
        /*021e*/ 	.byte	0x05
	.zero		1


	//   ....[19]....
        /*0220*/ 	.word	0x00000700
        /*0224*/ 	.word	0x000000ff
        /*0228*/ 	.word	0x000000a8
        /*022c*/ 	.short	0x0100
        /*022e*/ 	.byte	0x05
	.zero		1


	//   ....[20]....
        /*0230*/ 	.word	0x00000710
        /*0234*/ 	.word	0x000000ff
        /*0238*/ 	.word	0x00000050
        /*023c*/ 	.short	0x0100
        /*023e*/ 	.byte	0x05
	.zero		1


	//   ....[21]....
        /*0240*/ 	.word	0x00000720
        /*0244*/ 	.word	0x000000ff
        /*0248*/ 	.word	0x000000b0
        /*024c*/ 	.short	0x0100
        /*024e*/ 	.byte	0x05
	.zero		1


	//   ....[22]....
        /*0250*/ 	.word	0x00000730
        /*0254*/ 	.word	0x000000ff
        /*0258*/ 	.word	0x00000058
        /*025c*/ 	.short	0x0100
        /*025e*/ 	.byte	0x05
	.zero		1


	//   ....[23]....
        /*0260*/ 	.word	0x00000740
        /*0264*/ 	.word	0x000000ff
        /*0268*/ 	.word	0x000000b8
        /*026c*/ 	.short	0x0100
        /*026e*/ 	.byte	0x05
	.zero		1


	//   ....[24]....
        /*0270*/ 	.word	0x00000880
        /*0274*/ 	.word	0x000000ff
        /*0278*/ 	.word	0x000000c0
        /*027c*/ 	.short	0x0100
        /*027e*/ 	.byte	0x07
	.zero		1


	//   ....[25]....
        /*0280*/ 	.word	0x00000890
        /*0284*/ 	.word	0x000000ff
        /*0288*/ 	.word	0x000000d0
        /*028c*/ 	.short	0x0100
        /*028e*/ 	.byte	0x07
	.zero		1


	//   ....[26]....
        /*0290*/ 	.word	0x000008a0
        /*0294*/ 	.word	0x000000ff
        /*0298*/ 	.word	0x000000c8
        /*029c*/ 	.short	0x0100
        /*029e*/ 	.byte	0x07
	.zero		1


	//   ....[27]....
        /*02a0*/ 	.word	0x000008b0
        /*02a4*/ 	.word	0x000000ff
        /*02a8*/ 	.word	0x000000d8
        /*02ac*/ 	.short	0x0100
        /*02ae*/ 	.byte	0x07
	.zero		1


	//   ....[28]....
        /*02b0*/ 	.word	0x000009a0
        /*02b4*/ 	.word	0x000000ff
        /*02b8*/ 	.word	0x000000e0
        /*02bc*/ 	.short	0x0100
        /*02be*/ 	.byte	0x05
	.zero		1


	//   ....[29]....
        /*02c0*/ 	.word	0x000009b0
        /*02c4*/ 	.word	0x000000ff
        /*02c8*/ 	.word	0x000000e8
        /*02cc*/ 	.short	0x0100
        /*02ce*/ 	.byte	0x05
	.zero		1


	//   ....[30]....
        /*02d0*/ 	.word	0x00000af0
        /*02d4*/ 	.word	0x000000ff
        /*02d8*/ 	.word	0x000000f0
        /*02dc*/ 	.short	0x0100
        /*02de*/ 	.byte	0x05
	.zero		1


	//   ....[31]....
        /*02e0*/ 	.word	0x00000b00
        /*02e4*/ 	.word	0x000000ff
        /*02e8*/ 	.word	0x00000100
        /*02ec*/ 	.short	0x0100
        /*02ee*/ 	.byte	0x05
	.zero		1


	//   ....[32]....
        /*02f0*/ 	.word	0x00000b10
        /*02f4*/ 	.word	0x000000ff
        /*02f8*/ 	.word	0x000000f8
        /*02fc*/ 	.short	0x0100
        /*02fe*/ 	.byte	0x05
	.zero		1


	//   ....[33]....
        /*0300*/ 	.word	0x00000b20
        /*0304*/ 	.word	0x000000ff
        /*0308*/ 	.word	0x00000108
        /*030c*/ 	.short	0x0100
        /*030e*/ 	.byte	0x05
	.zero		1


	//   ....[34]....
        /*0310*/ 	.word	0x00000c50
        /*0314*/ 	.word	0x000000ff
        /*0318*/ 	.word	0x00000110
        /*031c*/ 	.short	0x0100
        /*031e*/ 	.byte	0x07
	.zero		1


	//   ....[35]....
        /*0320*/ 	.word	0x00000c60
        /*0324*/ 	.word	0x000000ff
        /*0328*/ 	.word	0x00000130
        /*032c*/ 	.short	0x0100
        /*032e*/ 	.byte	0x07
	.zero		1


	//   ....[36]....
        /*0330*/ 	.word	0x00000c70
        /*0334*/ 	.word	0x000000ff
        /*0338*/ 	.word	0x00000118
        /*033c*/ 	.short	0x0100
        /*033e*/ 	.byte	0x07
	.zero		1


	//   ....[37]....
        /*0340*/ 	.word	0x00000c80
        /*0344*/ 	.word	0x000000ff
        /*0348*/ 	.word	0x00000138
        /*034c*/ 	.short	0x0100
        /*034e*/ 	.byte	0x07
	.zero		1


	//   ....[38]....
        /*0350*/ 	.word	0x00000c90
        /*0354*/ 	.word	0x000000ff
        /*0358*/ 	.word	0x00000120
        /*035c*/ 	.short	0x0100
        /*035e*/ 	.byte	0x07
	.zero		1


	//   ....[39]....
        /*0360*/ 	.word	0x00000ca0
        /*0364*/ 	.word	0x000000ff
        /*0368*/ 	.word	0x00000140
        /*036c*/ 	.short	0x0100
        /*036e*/ 	.byte	0x07
	.zero		1


	//   ....[40]....
        /*0370*/ 	.word	0x00000cb0
        /*0374*/ 	.word	0x000000ff
        /*0378*/ 	.word	0x00000128
        /*037c*/ 	.short	0x0100
        /*037e*/ 	.byte	0x07
	.zero		1


	//   ....[41]....
        /*0380*/ 	.word	0x00000cc0
        /*0384*/ 	.word	0x000000ff
        /*0388*/ 	.word	0x00000148
        /*038c*/ 	.short	0x0100
        /*038e*/ 	.byte	0x07
	.zero		1


	//   ....[42]....
        /*0390*/ 	.word	0x00000db0
        /*0394*/ 	.word	0x000000ff
        /*0398*/ 	.word	0x00000150
        /*039c*/ 	.short	0x0100
        /*039e*/ 	.byte	0x05
	.zero		1


	//   ....[43]....
        /*03a0*/ 	.word	0x00000dc0
        /*03a4*/ 	.word	0x000000ff
        /*03a8*/ 	.word	0x00000160
        /*03ac*/ 	.short	0x0100
        /*03ae*/ 	.byte	0x05
	.zero		1


	//   ....[44]....
        /*03b0*/ 	.word	0x00000dd0
        /*03b4*/ 	.word	0x000000ff
        /*03b8*/ 	.word	0x00000158
        /*03bc*/ 	.short	0x0100
        /*03be*/ 	.byte	0x05
	.zero		1


	//   ....[45]....
        /*03c0*/ 	.word	0x00000de0
        /*03c4*/ 	.word	0x000000ff
        /*03c8*/ 	.word	0x00000168
        /*03cc*/ 	.short	0x0100
        /*03ce*/ 	.byte	0x05
	.zero		1


	//   ....[46]....
        /*03d0*/ 	.word	0x000016b0
        /*03d4*/ 	.word	0x00000003
        /*03d8*/ 	.word	0x00000160
        /*03dc*/ 	.short	0x010a
        /*03de*/ 	.byte	0xff
	.zero		1


	//   ....[47]....
        /*03e0*/ 	.word	0x000016e0
        /*03e4*/ 	.word	0x00000003
        /*03e8*/ 	.word	0x00000150
        /*03ec*/ 	.short	0x0101
        /*03ee*/ 	.byte	0xff
	.zero		1


	//   ....[48]....
        /*03f0*/ 	.word	0x000017b0
        /*03f4*/ 	.word	0x000000ff
        /*03f8*/ 	.word	0x00000060
        /*03fc*/ 	.short	0x010a
        /*03fe*/ 	.byte	0x08
	.zero		1


	//   ....[49]....
        /*0400*/ 	.word	0x00001850
        /*0404*/ 	.word	0x000000ff
        /*0408*/ 	.word	0x00000060
        /*040c*/ 	.short	0x010a
        /*040e*/ 	.byte	0x21
	.zero		1


	//   ....[50]....
        /*0410*/ 	.word	0x000019b0
        /*0414*/ 	.word	0x000000ff
        /*0418*/ 	.word	0x00000060
        /*041c*/ 	.short	0x010a
        /*041e*/ 	.byte	0x08
	.zero		1


	//   ....[51]....
        /*0420*/ 	.word	0x00001aa0
        /*0424*/ 	.word	0x000000ff
        /*0428*/ 	.word	0x000000e8
        /*042c*/ 	.short	0x0101
        /*042e*/ 	.byte	0x04
	.zero		1


	//   ....[52]....
        /*0430*/ 	.word	0x00001ac0
        /*0434*/ 	.word	0x000000ff
        /*0438*/ 	.word	0x00000060
        /*043c*/ 	.short	0x010a
        /*043e*/ 	.byte	0x08
	.zero		1


	//   ....[53]....
        /*0440*/ 	.word	0x00001b40
        /*0444*/ 	.word	0x000000ff
        /*0448*/ 	.word	0x00000060
        /*044c*/ 	.short	0x010a
        /*044e*/ 	.byte	0x11
	.zero		1


	//   ....[54]....
        /*0450*/ 	.word	0x00001ca0
        /*0454*/ 	.word	0x000000ff
        /*0458*/ 	.word	0x00000060
        /*045c*/ 	.short	0x010a
        /*045e*/ 	.byte	0x08
	.zero		1


	//   ....[55]....
        /*0460*/ 	.word	0x00001dc0
        /*0464*/ 	.word	0x00000002
        /*0468*/ 	.word	0x000000f0
        /*046c*/ 	.short	0x010a
        /*046e*/ 	.byte	0xff
	.zero		1


	//   ....[56]....
        /*0470*/ 	.word	0x00001e80
        /*0474*/ 	.word	0x00000002
        /*0478*/ 	.word	0x00000000
        /*047c*/ 	.short	0x0101
        /*047e*/ 	.byte	0xff
	.zero		1


	//   ....[57]....
        /*0480*/ 	.word	0x000023e0
        /*0484*/ 	.word	0x000000ff
        /*0488*/ 	.word	0x00000000
        /*048c*/ 	.short	0x010a
        /*048e*/ 	.byte	0x05
	.zero		1


	//   ....[58]....
        /*0490*/ 	.word	0x00002470
        /*0494*/ 	.word	0x000000ff
        /*0498*/ 	.word	0x00000000
        /*049c*/ 	.short	0x010a
        /*049e*/ 	.byte	0x05
	.zero		1


	//   ....[59]....
        /*04a0*/ 	.word	0x00002500
        /*04a4*/ 	.word	0x000000ff
        /*04a8*/ 	.word	0x00000000
        /*04ac*/ 	.short	0x010a
        /*04ae*/ 	.byte	0x05
	.zero		1


	//   ....[60]....
        /*04b0*/ 	.word	0x00002590
        /*04b4*/ 	.word	0x000000ff
        /*04b8*/ 	.word	0x00000000
        /*04bc*/ 	.short	0x010a
        /*04be*/ 	.byte	0x05
	.zero		1


	//   ....[61]....
        /*04c0*/ 	.word	0x00002620
        /*04c4*/ 	.word	0x000000ff
        /*04c8*/ 	.word	0x00000000
        /*04cc*/ 	.short	0x010a
        /*04ce*/ 	.byte	0x05
	.zero		1


	//   ....[62]....
        /*04d0*/ 	.word	0x000026b0
        /*04d4*/ 	.word	0x000000ff
        /*04d8*/ 	.word	0x00000000
        /*04dc*/ 	.short	0x010a
        /*04de*/ 	.byte	0x05
	.zero		1


	//   ....[63]....
        /*04e0*/ 	.word	0x00002740
        /*04e4*/ 	.word	0x000000ff
        /*04e8*/ 	.word	0x00000000
        /*04ec*/ 	.short	0x010a
        /*04ee*/ 	.byte	0x05
	.zero		1


	//   ....[64]....
        /*04f0*/ 	.word	0x000027d0
        /*04f4*/ 	.word	0x000000ff
        /*04f8*/ 	.word	0x00000000
        /*04fc*/ 	.short	0x010a
        /*04fe*/ 	.byte	0x05
	.zero		1


	//   ....[65]....
        /*0500*/ 	.word	0x00002860
        /*0504*/ 	.word	0x000000ff
        /*0508*/ 	.word	0x00000000
        /*050c*/ 	.short	0x010a
        /*050e*/ 	.byte	0x05
	.zero		1


	//   ....[66]....
        /*0510*/ 	.word	0x000028f0
        /*0514*/ 	.word	0x000000ff
        /*0518*/ 	.word	0x00000000
        /*051c*/ 	.short	0x010a
        /*051e*/ 	.byte	0x05
	.zero		1


	//   ....[67]....
        /*0520*/ 	.word	0x00002980
        /*0524*/ 	.word	0x000000ff
        /*0528*/ 	.word	0x00000000
        /*052c*/ 	.short	0x010a
        /*052e*/ 	.byte	0x05
	.zero		1


	//   ....[68]....
        /*0530*/ 	.word	0x00002a20
        /*0534*/ 	.word	0x00000000
        /*0538*/ 	.word	0x00000000
        /*053c*/ 	.short	0x010a
        /*053e*/ 	.byte	0xff
	.zero		1


	//   ....[69]....
        /*0540*/ 	.word	0x00002b40
        /*0544*/ 	.word	0x00000000
        /*0548*/ 	.word	0x00000150
        /*054c*/ 	.short	0x010a
        /*054e*/ 	.byte	0xff
	.zero		1


	//   ....[70]....
        /*0550*/ 	.word	0x00002ba0
        /*0554*/ 	.word	0x00000004
        /*0558*/ 	.word	0x00000000
        /*055c*/ 	.short	0x0101
        /*055e*/ 	.byte	0xff
	.zero		1


	//   ....[71]....
        /*0560*/ 	.word	0x00002bc0
        /*0564*/ 	.word	0x000000ff
        /*0568*/ 	.word	0x00000100
        /*056c*/ 	.short	0x010a
        /*056e*/ 	.byte	0x05
	.zero		1


	//   ....[72]....
        /*0570*/ 	.word	0x00002ce0
        /*0574*/ 	.word	0x00000000
        /*0578*/ 	.word	0x000000f0
        /*057c*/ 	.short	0x010a
        /*057e*/ 	.byte	0xff
	.zero		1


	//   ....[73]....
        /*0580*/ 	.word	0x00002df0
        /*0584*/ 	.word	0x00000000
        /*0588*/ 	.word	0x00000000
        /*058c*/ 	.short	0x0101
        /*058e*/ 	.byte	0xff
	.zero		1


	//   ....[74]....
        /*0590*/ 	.word	0x00002e80
        /*0594*/ 	.word	0x000000ff
        /*0598*/ 	.word	0x00000100
        /*059c*/ 	.short	0x0106
        /*059e*/ 	.byte	0x05
	.zero		1


	//   ....[75]....
        /*05a0*/ 	.word	0x00002ea0
        /*05a4*/ 	.word	0x000000ff
        /*05a8*/ 	.word	0x00000100
        /*05ac*/ 	.short	0x010a
        /*05ae*/ 	.byte	0x05
	.zero		1


	//   ....[76]....
        /*05b0*/ 	.word	0x00002f30
        /*05b4*/ 	.word	0x000000ff
        /*05b8*/ 	.word	0x00000100
        /*05bc*/ 	.short	0x0106
        /*05be*/ 	.byte	0x04
	.zero		1


	//   ....[77]....
        /*05c0*/ 	.word	0x00002f70
        /*05c4*/ 	.word	0x00000000
        /*05c8*/ 	.word	0x00000100
        /*05cc*/ 	.short	0x010a
        /*05ce*/ 	.byte	0xff
	.zero		1


	//   ....[78]....
        /*05d0*/ 	.word	0x00003470
        /*05d4*/ 	.word	0x00000000
        /*05d8*/ 	.word	0x000000f0
        /*05dc*/ 	.short	0x010a
        /*05de*/ 	.byte	0xff
	.zero		1


	//   ....[79]....
        /*05e0*/ 	.word	0x00003580
        /*05e4*/ 	.word	0x00000003
        /*05e8*/ 	.word	0x00000000
        /*05ec*/ 	.short	0x0101
        /*05ee*/ 	.byte	0xff
	.zero		1


	//   ....[80]....
        /*05f0*/ 	.word	0x00003590
        /*05f4*/ 	.word	0x000000ff
        /*05f8*/ 	.word	0x00000000
        /*05fc*/ 	.short	0x010a
        /*05fe*/ 	.byte	0x04
	.zero		1


	//   ....[81]....
        /*0600*/ 	.word	0x000035b0
        /*0604*/ 	.word	0x000000ff
        /*0608*/ 	.word	0x00000130
        /*060c*/ 	.short	0x010a
        /*060e*/ 	.byte	0x08
	.zero		1


	//   ....[82]....
        /*0610*/ 	.word	0x00003680
        /*0614*/ 	.word	0x000000ff
        /*0618*/ 	.word	0x00000000
        /*061c*/ 	.short	0x010a
        /*061e*/ 	.byte	0x07
	.zero		1


	//   ....[83]....
        /*0620*/ 	.word	0x000037c0
        /*0624*/ 	.word	0x000000ff
        /*0628*/ 	.word	0x00000000
        /*062c*/ 	.short	0x010a
        /*062e*/ 	.byte	0x04
	.zero		1


	//   ....[84]....
        /*0630*/ 	.word	0x000039b0
        /*0634*/ 	.word	0x000000ff
        /*0638*/ 	.word	0x00000000
        /*063c*/ 	.short	0x010a
        /*063e*/ 	.byte	0x05
	.zero		1


	//   ....[85]....
        /*0640*/ 	.word	0x00003a40
        /*0644*/ 	.word	0x000000ff
        /*0648*/ 	.word	0x00000000
        /*064c*/ 	.short	0x010a
        /*064e*/ 	.byte	0x05
	.zero		1


	//   ....[86]....
        /*0650*/ 	.word	0x00003ad0
        /*0654*/ 	.word	0x000000ff
        /*0658*/ 	.word	0x00000000
        /*065c*/ 	.short	0x010a
        /*065e*/ 	.byte	0x05
	.zero		1


	//   ....[87]....
        /*0660*/ 	.word	0x00003b60
        /*0664*/ 	.word	0x000000ff
        /*0668*/ 	.word	0x00000000
        /*066c*/ 	.short	0x010a
        /*066e*/ 	.byte	0x07
	.zero		1


	//   ....[88]....
        /*0670*/ 	.word	0x00003fc0
        /*0674*/ 	.word	0x00000000
        /*0678*/ 	.word	0x000000f0
        /*067c*/ 	.short	0x010a
        /*067e*/ 	.byte	0xff
	.zero		1


	//   ....[89]....
        /*0680*/ 	.word	0x00004080
        /*0684*/ 	.word	0x00000000
        /*0688*/ 	.word	0x00000000
        /*068c*/ 	.short	0x0101
        /*068e*/ 	.byte	0xff
	.zero		1


	//   ....[90]....
        /*0690*/ 	.word	0x000043a0
        /*0694*/ 	.word	0x000000ff
        /*0698*/ 	.word	0x000000e8
        /*069c*/ 	.short	0x010a
        /*069e*/ 	.byte	0x07
	.zero		1


	//   ....[91]....
        /*06a0*/ 	.word	0x00004590
        /*06a4*/ 	.word	0x000000ff
        /*06a8*/ 	.word	0x000000d0
        /*06ac*/ 	.short	0x010a
        /*06ae*/ 	.byte	0x07
	.zero		1


	//   ....[92]....
        /*06b0*/ 	.word	0x00004760
        /*06b4*/ 	.word	0x000000ff
        /*06b8*/ 	.word	0x000000c0
        /*06bc*/ 	.short	0x010b
        /*06be*/ 	.byte	0x07
	.zero		1


	//   ....[93]....
        /*06c0*/ 	.word	0x000047d0
        /*06c4*/ 	.word	0x000000ff
        /*06c8*/ 	.word	0x00000000
        /*06cc*/ 	.short	0x0101
        /*06ce*/ 	.byte	0x08
	.zero		1


	//   ....[94]....
        /*06d0*/ 	.word	0x00004800
        /*06d4*/ 	.word	0x000000ff
        /*06d8*/ 	.word	0x000000d8
        /*06dc*/ 	.short	0x010a
        /*06de*/ 	.byte	0x07
	.zero		1


	//   ....[95]....
        /*06e0*/ 	.word	0x00004a10
        /*06e4*/ 	.word	0x000000ff
        /*06e8*/ 	.word	0x000000c8
        /*06ec*/ 	.short	0x010b
        /*06ee*/ 	.byte	0x07
	.zero		1


	//   ....[96]....
        /*06f0*/ 	.word	0x00004a30
        /*06f4*/ 	.word	0x000000ff
        /*06f8*/ 	.word	0x00000000
        /*06fc*/ 	.short	0x0101
        /*06fe*/ 	.byte	0x0d
	.zero		1


	//   ....[97]....
        /*0700*/ 	.word	0x00004a60
        /*0704*/ 	.word	0x000000ff
        /*0708*/ 	.word	0x000000d0
        /*070c*/ 	.short	0x010a
        /*070e*/ 	.byte	0x07
	.zero		1


	//   ....[98]....
        /*0710*/ 	.word	0x00004aa0
        /*0714*/ 	.word	0x00000000
        /*0718*/ 	.word	0x000000d8
        /*071c*/ 	.short	0x010a
        /*071e*/ 	.byte	0xff
	.zero		1


	//   ....[99]....
        /*0720*/ 	.word	0x00004dd0
        /*0724*/ 	.word	0x00000000
        /*0728*/ 	.word	0x000000f0
        /*072c*/ 	.short	0x010a
        /*072e*/ 	.byte	0xff
	.zero		1


	//   ....[100]....
        /*0730*/ 	.word	0x00004ee0
        /*0734*/ 	.word	0x00000000
        /*0738*/ 	.word	0x00000000
        /*073c*/ 	.short	0x0101
        /*073e*/ 	.byte	0xff
	.zero		1


	//   ....[101]....
        /*0740*/ 	.word	0x00005940
        /*0744*/ 	.word	0x00000003
        /*0748*/ 	.word	0x000000c0
        /*074c*/ 	.short	0x010a
        /*074e*/ 	.byte	0xff
	.zero		1


	//   ....[102]....
        /*0750*/ 	.word	0x00005980
        /*0754*/ 	.word	0x000000cf
        /*0758*/ 	.word	0x00000110
        /*075c*/ 	.short	0x010a
        /*075e*/ 	.byte	0xff
	.zero		1


	//   ....[103]....
        /*0760*/ 	.word	0x00005ab0
        /*0764*/ 	.word	0x00000003
        /*0768*/ 	.word	0x000000c0
        /*076c*/ 	.short	0x010a
        /*076e*/ 	.byte	0xff
	.zero		1


	//   ....[104]....
        /*0770*/ 	.word	0x00005c10
        /*0774*/ 	.word	0x00000000
        /*0778*/ 	.word	0x00000000
        /*077c*/ 	.short	0x0101
        /*077e*/ 	.byte	0xff
	.zero		1


	//   ....[105]....
        /*0780*/ 	.word	0x00005c70
        /*0784*/ 	.word	0x000000cf
        /*0788*/ 	.word	0x00000110
        /*078c*/ 	.short	0x010a
        /*078e*/ 	.byte	0xff
	.zero		1


	//   ....[106]....
        /*0790*/ 	.word	0x00007020
        /*0794*/ 	.word	0x000000d2
        /*0798*/ 	.word	0x000000c0
        /*079c*/ 	.short	0x010a
        /*079e*/ 	.byte	0xff
	.zero		1


	//   ....[107]....
        /*07a0*/ 	.word	0x000070f0
        /*07a4*/ 	.word	0x000000d2
        /*07a8*/ 	.word	0x000000c0
        /*07ac*/ 	.short	0x010a
        /*07ae*/ 	.byte	0xff
	.zero		1


	//   ....[108]....
        /*07b0*/ 	.word	0x00007230
        /*07b4*/ 	.word	0x00000003
        /*07b8*/ 	.word	0x00000000
        /*07bc*/ 	.short	0x0101
        /*07be*/ 	.byte	0xff
	.zero		1


	//   ....[109]....
        /*07c0*/ 	.word	0x00007740
        /*07c4*/ 	.word	0x000000ff
        /*07c8*/ 	.word	0x00000000
        /*07cc*/ 	.short	0x0101
        /*07ce*/ 	.byte	0x05
	.zero		1


	//   ....[110]....
        /*07d0*/ 	.word	0x000086c0
        /*07d4*/ 	.word	0x00000003
        /*07d8*/ 	.word	0x00000160
        /*07dc*/ 	.short	0x010a
        /*07de*/ 	.byte	0xff
	.zero		1


	//   ....[111]....
        /*07e0*/ 	.word	0x00008720
        /*07e4*/ 	.word	0x00000002
        /*07e8*/ 	.word	0x00000060
        /*07ec*/ 	.short	0x010a
        /*07ee*/ 	.byte	0xff
	.zero		1


	//   ....[112]....
        /*07f0*/ 	.word	0x00008780
        /*07f4*/ 	.word	0x00000002
        /*07f8*/ 	.word	0x00000060
        /*07fc*/ 	.short	0x010a
        /*07fe*/ 	.byte	0xff
	.zero		1


	//   ....[113]....
        /*0800*/ 	.word	0x000087d0
        /*0804*/ 	.word	0x00000002
        /*0808*/ 	.word	0x000000f0
        /*080c*/ 	.short	0x010a
        /*080e*/ 	.byte	0xff
	.zero		1


	//   ....[114]....
        /*0810*/ 	.word	0x00008830
        /*0814*/ 	.word	0x00000000
        /*0818*/ 	.word	0x00000000
        /*081c*/ 	.short	0x010a
        /*081e*/ 	.byte	0xff
	.zero		1


	//   ....[115]....
        /*0820*/ 	.word	0x00008890
        /*0824*/ 	.word	0x00000000
        /*0828*/ 	.word	0x00000000
        /*082c*/ 	.short	0x010a
        /*082e*/ 	.byte	0xff
	.zero		1


	//   ....[116]....
        /*0830*/ 	.word	0x000088f0
        /*0834*/ 	.word	0x00000000
        /*0838*/ 	.word	0x00000000
        /*083c*/ 	.short	0x010a
        /*083e*/ 	.byte	0xff
	.zero		1


	//   ....[117]....
        /*0840*/ 	.word	0x00008950
        /*0844*/ 	.word	0x00000000
        /*0848*/ 	.word	0x00000000
        /*084c*/ 	.short	0x010a
        /*084e*/ 	.byte	0xff
	.zero		1


	//   ....[118]....
        /*0850*/ 	.word	0x000089b0
        /*0854*/ 	.word	0x00000000
        /*0858*/ 	.word	0x00000000
        /*085c*/ 	.short	0x010a
        /*085e*/ 	.byte	0xff
	.zero		1


	//   ....[119]....
        /*0860*/ 	.word	0x00008a10
        /*0864*/ 	.word	0x00000000
        /*0868*/ 	.word	0x00000000
        /*086c*/ 	.short	0x010a
        /*086e*/ 	.byte	0xff
	.zero		1


	//   ....[120]....
        /*0870*/ 	.word	0x00008a70
        /*0874*/ 	.word	0x00000000
        /*0878*/ 	.word	0x00000000
        /*087c*/ 	.short	0x010a
        /*087e*/ 	.byte	0xff
	.zero		1


	//   ....[121]....
        /*0880*/ 	.word	0x00008ad0
        /*0884*/ 	.word	0x00000000
        /*0888*/ 	.word	0x00000000
        /*088c*/ 	.short	0x010a
        /*088e*/ 	.byte	0xff
	.zero		1


	//   ....[122]....
        /*0890*/ 	.word	0x00008b30
        /*0894*/ 	.word	0x00000000
        /*0898*/ 	.word	0x00000000
        /*089c*/ 	.short	0x010a
        /*089e*/ 	.byte	0xff
	.zero		1


	//   ....[123]....
        /*08a0*/ 	.word	0x00008b90
        /*08a4*/ 	.word	0x00000000
        /*08a8*/ 	.word	0x00000000
        /*08ac*/ 	.short	0x010a
        /*08ae*/ 	.byte	0xff
	.zero		1


	//   ....[124]....
        /*08b0*/ 	.word	0x00008bf0
        /*08b4*/ 	.word	0x00000000
        /*08b8*/ 	.word	0x00000000
        /*08bc*/ 	.short	0x010a
        /*08be*/ 	.byte	0xff
	.zero		1


	//   ....[125]....
        /*08c0*/ 	.word	0x00008c40
        /*08c4*/ 	.word	0x00000000
        /*08c8*/ 	.word	0x00000150
        /*08cc*/ 	.short	0x010a
        /*08ce*/ 	.byte	0xff
	.zero		1


	//   ....[126]....
        /*08d0*/ 	.word	0x00008ca0
        /*08d4*/ 	.word	0x00000000
        /*08d8*/ 	.word	0x00000100
        /*08dc*/ 	.short	0x010a
        /*08de*/ 	.byte	0xff
	.zero		1


	//   ....[127]....
        /*08e0*/ 	.word	0x00008cf0
        /*08e4*/ 	.word	0x00000000
        /*08e8*/ 	.word	0x000000f0
        /*08ec*/ 	.short	0x010a
        /*08ee*/ 	.byte	0xff
	.zero		1


	//   ....[128]....
        /*08f0*/ 	.word	0x00008d50
        /*08f4*/ 	.word	0x00000000
        /*08f8*/ 	.word	0x00000100
        /*08fc*/ 	.short	0x010a
        /*08fe*/ 	.byte	0xff
	.zero		1


	//   ....[129]....
        /*0900*/ 	.word	0x00008da0
        /*0904*/ 	.word	0x00000000
        /*0908*/ 	.word	0x000000f0
        /*090c*/ 	.short	0x010a
        /*090e*/ 	.byte	0xff
	.zero		1


	//   ....[130]....
        /*0910*/ 	.word	0x00008e00
        /*0914*/ 	.word	0x00000003
        /*0918*/ 	.word	0x00000130
        /*091c*/ 	.short	0x010a
        /*091e*/ 	.byte	0xff
	.zero		1


	//   ....[131]....
        /*0920*/ 	.word	0x00008e60
        /*0924*/ 	.word	0x00000000
        /*0928*/ 	.word	0x00000000
        /*092c*/ 	.short	0x010a
        /*092e*/ 	.byte	0xff
	.zero		1


	//   ....[132]....
        /*0930*/ 	.word	0x00008ec0
        /*0934*/ 	.word	0x00000000
        /*0938*/ 	.word	0x00000000
        /*093c*/ 	.short	0x010a
        /*093e*/ 	.byte	0xff
	.zero		1


	//   ....[133]....
        /*0940*/ 	.word	0x00008f20
        /*0944*/ 	.word	0x00000000
        /*0948*/ 	.word	0x00000000
        /*094c*/ 	.short	0x010a
        /*094e*/ 	.byte	0xff
	.zero		1


	//   ....[134]....
        /*0950*/ 	.word	0x00008f80
        /*0954*/ 	.word	0x00000000
        /*0958*/ 	.word	0x00000000
        /*095c*/ 	.short	0x010a
        /*095e*/ 	.byte	0xff
	.zero		1


	//   ....[135]....
        /*0960*/ 	.word	0x00008fe0
        /*0964*/ 	.word	0x00000000
        /*0968*/ 	.word	0x00000000
        /*096c*/ 	.short	0x010a
        /*096e*/ 	.byte	0xff
	.zero		1


	//   ....[136]....
        /*0970*/ 	.word	0x00009030
        /*0974*/ 	.word	0x00000000
        /*0978*/ 	.word	0x000000f0
        /*097c*/ 	.short	0x010a
        /*097e*/ 	.byte	0xff
	.zero		1


	//   ....[137]....
        /*0980*/ 	.word	0x00009090
        /*0984*/ 	.word	0x00000000
        /*0988*/ 	.word	0x000000e8
        /*098c*/ 	.short	0x010a
        /*098e*/ 	.byte	0xff
	.zero		1


	//   ....[138]....
        /*0990*/ 	.word	0x000090f0
        /*0994*/ 	.word	0x00000003
        /*0998*/ 	.word	0x000000d0
        /*099c*/ 	.short	0x010a
        /*099e*/ 	.byte	0xff
	.zero		1


	//   ....[139]....
        /*09a0*/ 	.word	0x00009150
        /*09a4*/ 	.word	0x00000003
        /*09a8*/ 	.word	0x000000d8
        /*09ac*/ 	.short	0x010a
        /*09ae*/ 	.byte	0xff
	.zero		1


	//   ....[140]....
        /*09b0*/ 	.word	0x000091b0
        /*09b4*/ 	.word	0x00000000
        /*09b8*/ 	.word	0x000000d0
        /*09bc*/ 	.short	0x010a
        /*09be*/ 	.byte	0xff
	.zero		1


	//   ....[141]....
        /*09c0*/ 	.word	0x00009200
        /*09c4*/ 	.word	0x00000000
        /*09c8*/ 	.word	0x000000f0
        /*09cc*/ 	.short	0x010a
        /*09ce*/ 	.byte	0xff
	.zero		1


	//   ....[142]....
        /*09d0*/ 	.word	0x00009250
        /*09d4*/ 	.word	0x00000003
        /*09d8*/ 	.word	0x000000c0
        /*09dc*/ 	.short	0x010a
        /*09de*/ 	.byte	0xff
	.zero		1


	//   ....[143]....
        /*09e0*/ 	.word	0x000092a0
        /*09e4*/ 	.word	0x000000cf
        /*09e8*/ 	.word	0x00000110
        /*09ec*/ 	.short	0x010a
        /*09ee*/ 	.byte	0xff
	.zero		1


	//   ....[144]....
        /*09f0*/ 	.word	0x000092f0
        /*09f4*/ 	.word	0x000000d2
        /*09f8*/ 	.word	0x000000c0
        /*09fc*/ 	.short	0x010a
        /*09fe*/ 	.byte	0xff
	.zero		1


	//----- nvinfo : EIATTR_NUM_MBARRIERS
	.align		4
.L_47:
        /*0a00*/ 	.byte	0x03, 0x38
        /*0a02*/ 	.short	0x002e


	//----- nvinfo : EIATTR_EXIT_INSTR_OFFSETS
	.align		4
        /*0a04*/ 	.byte	0x04, 0x1c
        /*0a06*/ 	.short	(.L_49 - .L_48)


	//   ....[0]....
.L_48:
        /*0a08*/ 	.word	0x00002a50


	//   ....[1]....
        /*0a0c*/ 	.word	0x00002f40


	//   ....[2]....
        /*0a10*/ 	.word	0x00002fa0


	//   ....[3]....
        /*0a14*/ 	.word	0x00003dc0


	//   ....[4]....
        /*0a18*/ 	.word	0x00004ad0


	//   ....[5]....
        /*0a1c*/ 	.word	0x00004b10


	//   ....[6]....
        /*0a20*/ 	.word	0x000086b0


	//----- nvinfo : EIATTR_MAX_THREADS
	.align		4
.L_49:
        /*0a24*/ 	.byte	0x04, 0x05
        /*0a26*/ 	.short	(.L_51 - .L_50)
.L_50:
        /*0a28*/ 	.word	0x00000100
        /*0a2c*/ 	.word	0x00000001
        /*0a30*/ 	.word	0x00000001


	//----- nvinfo : EIATTR_CRS_STACK_SIZE
	.align		4
.L_51:
        /*0a34*/ 	.byte	0x04, 0x1e
        /*0a36*/ 	.short	(.L_53 - .L_52)
.L_52:
        /*0a38*/ 	.word	0x00000000


	//----- nvinfo : EIATTR_CBANK_PARAM_SIZE
	.align		4
.L_53:
        /*0a3c*/ 	.byte	0x03, 0x19
        /*0a3e*/ 	.short	0x0800


	//----- nvinfo : EIATTR_PARAM_CBANK
	.align		4
        /*0a40*/ 	.byte	0x04, 0x0a
        /*0a42*/ 	.short	(.L_55 - .L_54)
	.align		4
.L_54:
        /*0a44*/ 	.word	index@(.nv.constant0._ZN7cutlass13device_kernelINS_4gemm6kernel13GemmUniversalIN4cute5tupleIJiiiiEEENS1_10collective13CollectiveMmaINS1_35MainloopSm100TmaUmmaWarpSpecializedILi12ELi2ELi4ENS5_IJNS4_1CILi1EEESB_SB_EEEEENS5_IJNSA_ILi128EEESE_NSA_ILi64EEEEEENS_12float_e5m2_tENS5_IJlSB_lEEESH_SI_NS4_8TiledMMAINS4_8MMA_AtomIJNS4_10MMA_TraitsINS4_19SM100_MMA_F8F6F4_SSEJSH_SH_fSE_SE_NS4_17integral_constantINS4_4UMMA5MajorELSP_0EEESQ_NSN_INSO_7ScaleInELSR_0EEESS_EEEEEENS4_6LayoutISC_NS5_IJNSA_ILi0EEESW_SW_EEEEENS5_IJNS4_10UnderscoreESZ_SZ_EEEEENS4_13SM90_TMA_LOADENS4_14ComposedLayoutINS4_7SwizzleILi2ELi4ELi3EEENS4_18smem_ptr_flag_bitsILi8EEENSV_INS5_IJNSA_ILi8EEESF_EEENS5_IJSF_SB_EEEEEEEvNS4_8identityES12_S1C_vS1D_EENS_8epilogue10collective18CollectiveEpilogueINS1F_23Sm100TmaWarpSpecializedILi2ELi2ELi64ELb0ELb0EEEJSG_NS5_IJNSV_ISE_SB_EENSV_ISF_SB_EEEEESH_SI_SH_SI_NS1F_6fusion15FusionCallbacksIS1J_NS1N_17LinearCombinationISH_fSH_fLNS_15FloatRoundStyleE2EEESG_S1M_JEEENS4_5SM1004TMEM4LOAD26SM100_TMEM_LOAD_32dp32b64xES12_S1C_NS4_39AutoVectorizingCopyWithAssumedAlignmentILi128EEENS4_14SM90_TMA_STOREES1C_S1Y_S1Y_EEEvvEEEEvNT_6ParamsE)
        /*0a48*/ 	.short	0x0380
        /*0a4a*/ 	.short	0x0800


	//----- nvinfo : EIATTR_SW_WAR
	.align		4
.L_55:
        /*0a4c*/ 	.byte	0x04, 0x36
        /*0a4e*/ 	.short	(.L_57 - .L_56)
.L_56:
        /*0a50*/ 	.word	0x00000008
.L_57:


//--------------------- .nv.callgraph             --------------------------
	.section	.nv.callgraph,"",@"SHT_CUDA_CALLGRAPH"
	.align	4
	.sectionentsize	8
	.align		4
        /*0000*/ 	.word	0x00000000
	.align		4
        /*0004*/ 	.word	0xffffffff
	.align		4
        /*0008*/ 	.word	index@(_ZN7cutlass13device_kernelINS_4gemm6kernel13GemmUniversalIN4cute5tupleIJiiiiEEENS1_10collective13CollectiveMmaINS1_35MainloopSm100TmaUmmaWarpSpecializedILi12ELi2ELi4ENS5_IJNS4_1CILi1EEESB_SB_EEEEENS5_IJNSA_ILi128EEESE_NSA_ILi64EEEEEENS_12float_e5m2_tENS5_IJlSB_lEEESH_SI_NS4_8TiledMMAINS4_8MMA_AtomIJNS4_10MMA_TraitsINS4_19SM100_MMA_F8F6F4_SSEJSH_SH_fSE_SE_NS4_17integral_constantINS4_4UMMA5MajorELSP_0EEESQ_NSN_INSO_7ScaleInELSR_0EEESS_EEEEEENS4_6LayoutISC_NS5_IJNSA_ILi0EEESW_SW_EEEEENS5_IJNS4_10UnderscoreESZ_SZ_EEEEENS4_13SM90_TMA_LOADENS4_14ComposedLayoutINS4_7SwizzleILi2ELi4ELi3EEENS4_18smem_ptr_flag_bitsILi8EEENSV_INS5_IJNSA_ILi8EEESF_EEENS5_IJSF_SB_EEEEEEEvNS4_8identityES12_S1C_vS1D_EENS_8epilogue10collective18CollectiveEpilogueINS1F_23Sm100TmaWarpSpecializedILi2ELi2ELi64ELb0ELb0EEEJSG_NS5_IJNSV_ISE_SB_EENSV_ISF_SB_EEEEESH_SI_SH_SI_NS1F_6fusion15FusionCallbacksIS1J_NS1N_17LinearCombinationISH_fSH_fLNS_15FloatRoundStyleE2EEESG_S1M_JEEENS4_5SM1004TMEM4LOAD26SM100_TMEM_LOAD_32dp32b64xES12_S1C_NS4_39AutoVectorizingCopyWithAssumedAlignmentILi128EEENS4_14SM90_TMA_STOREES1C_S1Y_S1Y_EEEvvEEEEvNT_6ParamsE)
	.align		4
        /*000c*/ 	.word	index@(__assertfail)
	.align		4
        /*0010*/ 	.word	0x00000000
	.align		4
        /*0014*/ 	.word	0xfffffffe
	.align		4
        /*0018*/ 	.word	0x00000000
	.align		4
        /*001c*/ 	.word	0xfffffffd
	.align		4
        /*0020*/ 	.word	0x00000000
	.align		4
        /*0024*/ 	.word	0xfffffffc


//--------------------- .nv.constant4             --------------------------
	.section	.nv.constant4,"a",@progbits
	.align	8
	.align		8
.nv.constant4:
        /*0000*/ 	.dword	__assertfail
	.align		8
        /*0008*/ 	.dword	__unnamed_1
	.align		8
        /*0010*/ 	.dword	__unnamed_2
	.align		8
        /*0018*/ 	.dword	_ZN40_INTERNAL_f7dd1cfd_4_k_cu_914574b4_327784cuda3std3__45__cpo5beginE
	.align		8
        /*0020*/ 	.dword	_ZN40_INTERNAL_f7dd1cfd_4_k_cu_914574b4_327784cuda3std3__45__cpo3endE
	.align		8
        /*0028*/ 	.dword	_ZN40_INTERNAL_f7dd1cfd_4_k_cu_914574b4_327784cuda3std3__45__cpo6cbeginE
	.align		8
        /*0030*/ 	.dword	_ZN40_INTERNAL_f7dd1cfd_4_k_cu_914574b4_327784cuda3std3__45__cpo4cendE
	.align		8
        /*0038*/ 	.dword	_ZN40_INTERNAL_f7dd1cfd_4_k_cu_914574b4_327784cuda3std3__442_GLOBAL__N__f7dd1cfd_4_k_cu_914574b4_327786ignoreE
	.align		8
        /*0040*/ 	.dword	_ZN40_INTERNAL_f7dd1cfd_4_k_cu_914574b4_327784cuda3std3__419piecewise_constructE
	.align		8
        /*0048*/ 	.dword	_ZN40_INTERNAL_f7dd1cfd_4_k_cu_914574b4_327784cuda3std3__48in_placeE
	.align		8
        /*0050*/ 	.dword	_ZN40_INTERNAL_f7dd1cfd_4_k_cu_914574b4_327784cuda3std6ranges3__45__cpo4swapE
	.align		8
        /*0058*/ 	.dword	_ZN40_INTERNAL_f7dd1cfd_4_k_cu_914574b4_327784cuda3std6ranges3__45__cpo9iter_moveE
	.align		8
        /*0060*/ 	.dword	_ZN40_INTERNAL_f7dd1cfd_4_k_cu_914574b4_327784cute7productE
	.align		8
        /*0068*/ 	.dword	_ZN40_INTERNAL_f7dd1cfd_4_k_cu_914574b4_327784cute1_E
	.align		8
        /*0070*/ 	.dword	$str$25
	.align		8
        /*0078*/ 	.dword	$str$26
	.align		8
        /*0080*/ 	.dword	$str$27
	.align		8
        /*0088*/ 	.dword	$str$28


//--------------------- .text._ZN7cutlass13device_kernelINS_4gemm6kernel13GemmUniversalIN4cute5tupleIJiiiiEEENS1_10collective13CollectiveMmaINS1_35MainloopSm100TmaUmmaWarpSpecializedILi12ELi2ELi4ENS5_IJNS4_1CILi1EEESB_SB_EEEEENS5_IJNSA_ILi128EEESE_NSA_ILi64EEEEEENS_12float_e5m2_tENS5_IJlSB_lEEESH_SI_NS4_8TiledMMAINS4_8MMA_AtomIJNS4_10MMA_TraitsINS4_19SM100_MMA_F8F6F4_SSEJSH_SH_fSE_SE_NS4_17integral_constantINS4_4UMMA5MajorELSP_0EEESQ_NSN_INSO_7ScaleInELSR_0EEESS_EEEEEENS4_6LayoutISC_NS5_IJNSA_ILi0EEESW_SW_EEEEENS5_IJNS4_10UnderscoreESZ_SZ_EEEEENS4_13SM90_TMA_LOADENS4_14ComposedLayoutINS4_7SwizzleILi2ELi4ELi3EEENS4_18smem_ptr_flag_bitsILi8EEENSV_INS5_IJNSA_ILi8EEESF_EEENS5_IJSF_SB_EEEEEEEvNS4_8identityES12_S1C_vS1D_EENS_8epilogue10collective18CollectiveEpilogueINS1F_23Sm100TmaWarpSpecializedILi2ELi2ELi64ELb0ELb0EEEJSG_NS5_IJNSV_ISE_SB_EENSV_ISF_SB_EEEEESH_SI_SH_SI_NS1F_6fusion15FusionCallbacksIS1J_NS1N_17LinearCombinationISH_fSH_fLNS_15FloatRoundStyleE2EEESG_S1M_JEEENS4_5SM1004TMEM4LOAD26SM100_TMEM_LOAD_32dp32b64xES12_S1C_NS4_39AutoVectorizingCopyWithAssumedAlignmentILi128EEENS4_14SM90_TMA_STOREES1C_S1Y_S1Y_EEEvvEEEEvNT_6ParamsE --------------------------
	.section	.text._ZN7cutlass13device_kernelINS_4gemm6kernel13GemmUniversalIN4cute5tupleIJiiiiEEENS1_10collective13CollectiveMmaINS1_35MainloopSm100TmaUmmaWarpSpecializedILi12ELi2ELi4ENS5_IJNS4_1CILi1EEESB_SB_EEEEENS5_IJNSA_ILi128EEESE_NSA_ILi64EEEEEENS_12float_e5m2_tENS5_IJlSB_lEEESH_SI_NS4_8TiledMMAINS4_8MMA_AtomIJNS4_10MMA_TraitsINS4_19SM100_MMA_F8F6F4_SSEJSH_SH_fSE_SE_NS4_17integral_constantINS4_4UMMA5MajorELSP_0EEESQ_NSN_INSO_7ScaleInELSR_0EEESS_EEEEEENS4_6LayoutISC_NS5_IJNSA_ILi0EEESW_SW_EEEEENS5_IJNS4_10UnderscoreESZ_SZ_EEEEENS4_13SM90_TMA_LOADENS4_14ComposedLayoutINS4_7SwizzleILi2ELi4ELi3EEENS4_18smem_ptr_flag_bitsILi8EEENSV_INS5_IJNSA_ILi8EEESF_EEENS5_IJSF_SB_EEEEEEEvNS4_8identityES12_S1C_vS1D_EENS_8epilogue10collective18CollectiveEpilogueINS1F_23Sm100TmaWarpSpecializedILi2ELi2ELi64ELb0ELb0EEEJSG_NS5_IJNSV_ISE_SB_EENSV_ISF_SB_EEEEESH_SI_SH_SI_NS1F_6fusion15FusionCallbacksIS1J_NS1N_17LinearCombinationISH_fSH_fLNS_15FloatRoundStyleE2EEESG_S1M_JEEENS4_5SM1004TMEM4LOAD26SM100_TMEM_LOAD_32dp32b64xES12_S1C_NS4_39AutoVectorizingCopyWithAssumedAlignmentILi128EEENS4_14SM90_TMA_STOREES1C_S1Y_S1Y_EEEvvEEEEvNT_6ParamsE,"ax",@progbits
	.align	128
.text._ZN7cutlass13device_kernelINS_4gemm6kernel13GemmUniversalIN4cute5tupleIJiiiiEEENS1_10collective13CollectiveMmaINS1_35MainloopSm100TmaUmmaWarpSpecializedILi12ELi2ELi4ENS5_IJNS4_1CILi1EEESB_SB_EEEEENS5_IJNSA_ILi128EEESE_NSA_ILi64EEEEEENS_12float_e5m2_tENS5_IJlSB_lEEESH_SI_NS4_8TiledMMAINS4_8MMA_AtomIJNS4_10MMA_TraitsINS4_19SM100_MMA_F8F6F4_SSEJSH_SH_fSE_SE_NS4_17integral_constantINS4_4UMMA5MajorELSP_0EEESQ_NSN_INSO_7ScaleInELSR_0EEESS_EEEEEENS4_6LayoutISC_NS5_IJNSA_ILi0EEESW_SW_EEEEENS5_IJNS4_10UnderscoreESZ_SZ_EEEEENS4_13SM90_TMA_LOADENS4_14ComposedLayoutINS4_7SwizzleILi2ELi4ELi3EEENS4_18smem_ptr_flag_bitsILi8EEENSV_INS5_IJNSA_ILi8EEESF_EEENS5_IJSF_SB_EEEEEEEvNS4_8identityES12_S1C_vS1D_EENS_8epilogue10collective18CollectiveEpilogueINS1F_23Sm100TmaWarpSpecializedILi2ELi2ELi64ELb0ELb0EEEJSG_NS5_IJNSV_ISE_SB_EENSV_ISF_SB_EEEEESH_SI_SH_SI_NS1F_6fusion15FusionCallbacksIS1J_NS1N_17LinearCombinationISH_fSH_fLNS_15FloatRoundStyleE2EEESG_S1M_JEEENS4_5SM1004TMEM4LOAD26SM100_TMEM_LOAD_32dp32b64xES12_S1C_NS4_39AutoVectorizingCopyWithAssumedAlignmentILi128EEENS4_14SM90_TMA_STOREES1C_S1Y_S1Y_EEEvvEEEEvNT_6ParamsE:
        .type           _ZN7cutlass13device_kernelINS_4gemm6kernel13GemmUniversalIN4cute5tupleIJiiiiEEENS1_10collective13CollectiveMmaINS1_35MainloopSm100TmaUmmaWarpSpecializedILi12ELi2ELi4ENS5_IJNS4_1CILi1EEESB_SB_EEEEENS5_IJNSA_ILi128EEESE_NSA_ILi64EEEEEENS_12float_e5m2_tENS5_IJlSB_lEEESH_SI_NS4_8TiledMMAINS4_8MMA_AtomIJNS4_10MMA_TraitsINS4_19SM100_MMA_F8F6F4_SSEJSH_SH_fSE_SE_NS4_17integral_constantINS4_4UMMA5MajorELSP_0EEESQ_NSN_INSO_7ScaleInELSR_0EEESS_EEEEEENS4_6LayoutISC_NS5_IJNSA_ILi0EEESW_SW_EEEEENS5_IJNS4_10UnderscoreESZ_SZ_EEEEENS4_13SM90_TMA_LOADENS4_14ComposedLayoutINS4_7SwizzleILi2ELi4ELi3EEENS4_18smem_ptr_flag_bitsILi8EEENSV_INS5_IJNSA_ILi8EEESF_EEENS5_IJSF_SB_EEEEEEEvNS4_8identityES12_S1C_vS1D_EENS_8epilogue10collective18CollectiveEpilogueINS1F_23Sm100TmaWarpSpecializedILi2ELi2ELi64ELb0ELb0EEEJSG_NS5_IJNSV_ISE_SB_EENSV_ISF_SB_EEEEESH_SI_SH_SI_NS1F_6fusion15FusionCallbacksIS1J_NS1N_17LinearCombinationISH_fSH_fLNS_15FloatRoundStyleE2EEESG_S1M_JEEENS4_5SM1004TMEM4LOAD26SM100_TMEM_LOAD_32dp32b64xES12_S1C_NS4_39AutoVectorizingCopyWithAssumedAlignmentILi128EEENS4_14SM90_TMA_STOREES1C_S1Y_S1Y_EEEvvEEEEvNT_6ParamsE,@function
        .size           _ZN7cutlass13device_kernelINS_4gemm6kernel13GemmUniversalIN4cute5tupleIJiiiiEEENS1_10collective13CollectiveMmaINS1_35MainloopSm100TmaUmmaWarpSpecializedILi12ELi2ELi4ENS5_IJNS4_1CILi1EEESB_SB_EEEEENS5_IJNSA_ILi128EEESE_NSA_ILi64EEEEEENS_12float_e5m2_tENS5_IJlSB_lEEESH_SI_NS4_8TiledMMAINS4_8MMA_AtomIJNS4_10MMA_TraitsINS4_19SM100_MMA_F8F6F4_SSEJSH_SH_fSE_SE_NS4_17integral_constantINS4_4UMMA5MajorELSP_0EEESQ_NSN_INSO_7ScaleInELSR_0EEESS_EEEEEENS4_6LayoutISC_NS5_IJNSA_ILi0EEESW_SW_EEEEENS5_IJNS4_10UnderscoreESZ_SZ_EEEEENS4_13SM90_TMA_LOADENS4_14ComposedLayoutINS4_7SwizzleILi2ELi4ELi3EEENS4_18smem_ptr_flag_bitsILi8EEENSV_INS5_IJNSA_ILi8EEESF_EEENS5_IJSF_SB_EEEEEEEvNS4_8identityES12_S1C_vS1D_EENS_8epilogue10collective18CollectiveEpilogueINS1F_23Sm100TmaWarpSpecializedILi2ELi2ELi64ELb0ELb0EEEJSG_NS5_IJNSV_ISE_SB_EENSV_ISF_SB_EEEEESH_SI_SH_SI_NS1F_6fusion15FusionCallbacksIS1J_NS1N_17LinearCombinationISH_fSH_fLNS_15FloatRoundStyleE2EEESG_S1M_JEEENS4_5SM1004TMEM4LOAD26SM100_TMEM_LOAD_32dp32b64xES12_S1C_NS4_39AutoVectorizingCopyWithAssumedAlignmentILi128EEENS4_14SM90_TMA_STOREES1C_S1Y_S1Y_EEEvvEEEEvNT_6ParamsE,(.L_x_168 - _ZN7cutlass13device_kernelINS_4gemm6kernel13GemmUniversalIN4cute5tupleIJiiiiEEENS1_10collective13CollectiveMmaINS1_35MainloopSm100TmaUmmaWarpSpecializedILi12ELi2ELi4ENS5_IJNS4_1CILi1EEESB_SB_EEEEENS5_IJNSA_ILi128EEESE_NSA_ILi64EEEEEENS_12float_e5m2_tENS5_IJlSB_lEEESH_SI_NS4_8TiledMMAINS4_8MMA_AtomIJNS4_10MMA_TraitsINS4_19SM100_MMA_F8F6F4_SSEJSH_SH_fSE_SE_NS4_17integral_constantINS4_4UMMA5MajorELSP_0EEESQ_NSN_INSO_7ScaleInELSR_0EEESS_EEEEEENS4_6LayoutISC_NS5_IJNSA_ILi0EEESW_SW_EEEEENS5_IJNS4_10UnderscoreESZ_SZ_EEEEENS4_13SM90_TMA_LOADENS4_14ComposedLayoutINS4_7SwizzleILi2ELi4ELi3EEENS4_18smem_ptr_flag_bitsILi8EEENSV_INS5_IJNSA_ILi8EEESF_EEENS5_IJSF_SB_EEEEEEEvNS4_8identityES12_S1C_vS1D_EENS_8epilogue10collective18CollectiveEpilogueINS1F_23Sm100TmaWarpSpecializedILi2ELi2ELi64ELb0ELb0EEEJSG_NS5_IJNSV_ISE_SB_EENSV_ISF_SB_EEEEESH_SI_SH_SI_NS1F_6fusion15FusionCallbacksIS1J_NS1N_17LinearCombinationISH_fSH_fLNS_15FloatRoundStyleE2EEESG_S1M_JEEENS4_5SM1004TMEM4LOAD26SM100_TMEM_LOAD_32dp32b64xES12_S1C_NS4_39AutoVectorizingCopyWithAssumedAlignmentILi128EEENS4_14SM90_TMA_STOREES1C_S1Y_S1Y_EEEvvEEEEvNT_6ParamsE)
        .other          _ZN7cutlass13device_kernelINS_4gemm6kernel13GemmUniversalIN4cute5tupleIJiiiiEEENS1_10collective13CollectiveMmaINS1_35MainloopSm100TmaUmmaWarpSpecializedILi12ELi2ELi4ENS5_IJNS4_1CILi1EEESB_SB_EEEEENS5_IJNSA_ILi128EEESE_NSA_ILi64EEEEEENS_12float_e5m2_tENS5_IJlSB_lEEESH_SI_NS4_8TiledMMAINS4_8MMA_AtomIJNS4_10MMA_TraitsINS4_19SM100_MMA_F8F6F4_SSEJSH_SH_fSE_SE_NS4_17integral_constantINS4_4UMMA5MajorELSP_0EEESQ_NSN_INSO_7ScaleInELSR_0EEESS_EEEEEENS4_6LayoutISC_NS5_IJNSA_ILi0EEESW_SW_EEEEENS5_IJNS4_10UnderscoreESZ_SZ_EEEEENS4_13SM90_TMA_LOADENS4_14ComposedLayoutINS4_7SwizzleILi2ELi4ELi3EEENS4_18smem_ptr_flag_bitsILi8EEENSV_INS5_IJNSA_ILi8EEESF_EEENS5_IJSF_SB_EEEEEEEvNS4_8identityES12_S1C_vS1D_EENS_8epilogue10collective18CollectiveEpilogueINS1F_23Sm100TmaWarpSpecializedILi2ELi2ELi64ELb0ELb0EEEJSG_NS5_IJNSV_ISE_SB_EENSV_ISF_SB_EEEEESH_SI_SH_SI_NS1F_6fusion15FusionCallbacksIS1J_NS1N_17LinearCombinationISH_fSH_fLNS_15FloatRoundStyleE2EEESG_S1M_JEEENS4_5SM1004TMEM4LOAD26SM100_TMEM_LOAD_32dp32b64xES12_S1C_NS4_39AutoVectorizingCopyWithAssumedAlignmentILi128EEENS4_14SM90_TMA_STOREES1C_S1Y_S1Y_EEEvvEEEEvNT_6ParamsE,@"STO_CUDA_ENTRY STV_DEFAULT"
_ZN7cutlass13device_kernelINS_4gemm6kernel13GemmUniversalIN4cute5tupleIJiiiiEEENS1_10collective13CollectiveMmaINS1_35MainloopSm100TmaUmmaWarpSpecializedILi12ELi2ELi4ENS5_IJNS4_1CILi1EEESB_SB_EEEEENS5_IJNSA_ILi128EEESE_NSA_ILi64EEEEEENS_12float_e5m2_tENS5_IJlSB_lEEESH_SI_NS4_8TiledMMAINS4_8MMA_AtomIJNS4_10MMA_TraitsINS4_19SM100_MMA_F8F6F4_SSEJSH_SH_fSE_SE_NS4_17integral_constantINS4_4UMMA5MajorELSP_0EEESQ_NSN_INSO_7ScaleInELSR_0EEESS_EEEEEENS4_6LayoutISC_NS5_IJNSA_ILi0EEESW_SW_EEEEENS5_IJNS4_10UnderscoreESZ_SZ_EEEEENS4_13SM90_TMA_LOADENS4_14ComposedLayoutINS4_7SwizzleILi2ELi4ELi3EEENS4_18smem_ptr_flag_bitsILi8EEENSV_INS5_IJNSA_ILi8EEESF_EEENS5_IJSF_SB_EEEEEEEvNS4_8identityES12_S1C_vS1D_EENS_8epilogue10collective18CollectiveEpilogueINS1F_23Sm100TmaWarpSpecializedILi2ELi2ELi64ELb0ELb0EEEJSG_NS5_IJNSV_ISE_SB_EENSV_ISF_SB_EEEEESH_SI_SH_SI_NS1F_6fusion15FusionCallbacksIS1J_NS1N_17LinearCombinationISH_fSH_fLNS_15FloatRoundStyleE2EEESG_S1M_JEEENS4_5SM1004TMEM4LOAD26SM100_TMEM_LOAD_32dp32b64xES12_S1C_NS4_39AutoVectorizingCopyWithAssumedAlignmentILi128EEENS4_14SM90_TMA_STOREES1C_S1Y_S1Y_EEEvvEEEEvNT_6ParamsE:
[----:B------:R-:W1:Y:S01]  /*0000*/  LDC R1, c[0x0][0x37c] ;  /* 0x0000df00ff017b82 */ /* 0x000e620000000800 */
[----:B------:R-:W2:Y:S01]  /*0010*/  S2R R189, SR_TID.X ;  /* 0x0000000000bd7919 */ /* 0x000ea20000002100 */
[----:B------:R-:W3:Y:S01]  /*0020*/  LDCU.64 UR4, c[0x0][0x890] ;  /* 0x00011200ff0477ac */ /* 0x000ee20008000a00 */
[----:B------:R-:W-:Y:S02]  /*0030*/  PRMT R171, RZ, 0x7610, R171 ;  /* 0x00007610ffab7816 */ /* 0x000fe400000000ab */
[----:B------:R-:W-:Y:S01]  /*0040*/  ELECT P5, URZ, PT ;  /* 0x0000000000ff782f */ /* 0x000fe200038a0000 */
[----:B------:R-:W4:Y:S01]  /*0050*/  LDCU.64 UR46, c[0x0][0x358] ;  /* 0x00006b00ff2e77ac */ /* 0x000f220008000a00 */
[----:B---3--:R-:W-:-:S04]  /*0060*/  UISETP.NE.U32.AND UP0, UPT, UR4, URZ, UPT ;  /* 0x000000ff0400728c */ /* 0x008fc8000bf05070 */
[----:B------:R-:W-:Y:S01]  /*0070*/  UISETP.NE.AND.EX UP0, UPT, UR5, URZ, UPT, UP0 ;  /* 0x000000ff0500728c */ /* 0x000fe2000bf05300 */
[----:B--2---:R-:W-:-:S05]  /*0080*/  SHF.R.U32.HI R173, RZ, 0x5, R189 ;  /* 0x00000005ffad7819 */ /* 0x004fca00000116bd */
[----:B------:R-:W2:Y:S02]  /*0090*/  SHFL.IDX PT, R0, R173, RZ, 0x1f ;  /* 0x00001fffad007589 */ /* 0x000ea400000e0000 */
[----:B--2---:R-:W-:Y:S01]  /*00a0*/  R2UR UR8, R0 ;  /* 0x00000000000872ca */ /* 0x004fe200000e0000 */
[----:B-1--4-:R-:W-:-:S14]  /*00b0*/  BRA.U UP0, `(.L_x_0) ;  /* 0x00000001002c7547 */ /* 0x012fdc000b800000 */
[----:B------:R-:W1:Y:S02]  /*00c0*/  LDCU.64 UR6, c[0x0][0x888] ;  /* 0x00011100ff0677ac */ /* 0x000e640008000a00 */
[----:B-1----:R-:W-:-:S04]  /*00d0*/  UISETP.NE.U32.AND UP0, UPT, UR6, URZ, UPT ;  /* 0x000000ff0600728c */ /* 0x002fc8000bf05070 */
[----:B------:R-:W-:-:S09]  /*00e0*/  UISETP.NE.AND.EX UP0, UPT, UR7, URZ, UPT, UP0 ;  /* 0x000000ff0700728c */ /* 0x000fd2000bf05300 */
[----:B------:R-:W-:Y:S05]  /*00f0*/  BRA.U !UP0, `(.L_x_1) ;  /* 0x0000000108107547 */ /* 0x000fea000b800000 */
[----:B------:R-:W1:Y:S02]  /*0100*/  LDC.64 R2, c[0x0][0x888] ;  /* 0x00022200ff027b82 */ /* 0x000e640000000a00 */
[----:B-1----:R1:W5:Y:S01]  /*0110*/  LDG.E R81, desc[UR46][R2.64] ;  /* 0x0000002e02517981 */ /* 0x002362000c1e1900 */
[----:B------:R-:W-:Y:S01]  /*0120*/  HFMA2 R171, -RZ, RZ, 0, 5.9604644775390625e-08 ;  /* 0x00000001ffab7431 */ /* 0x000fe200000001ff */
[----:B------:R-:W-:Y:S05]  /*0130*/  BRA `(.L_x_0) ;  /* 0x00000000000c7947 */ /* 0x000fea0003800000 */
.L_x_1:
[----:B------:R-:W1:Y:S01]  /*0140*/  LDCU UR6, c[0x0][0x880] ;  /* 0x00011000ff0677ac */ /* 0x000e620008000800 */
[----:B------:R-:W-:Y:S01]  /*0150*/  HFMA2 R171, -RZ, RZ, 0, 5.9604644775390625e-08 ;  /* 0x00000001ffab7431 */ /* 0x000fe200000001ff */
[----:B-1----:R-:W-:-:S07]  /*0160*/  MOV R81, UR6 ;  /* 0x0000000600517c02 */ /* 0x002fce0008000f00 */
.L_x_0:
[----:B------:R-:W2:Y:S02]  /*0170*/  LDCU.64 UR6, c[0x0][0x8b0] ;  /* 0x00011600ff0677ac */ /* 0x000ea40008000a00 */
[----:B--2---:R-:W-:-:S04]  /*0180*/  UISETP.NE.U32.AND UP0, UPT, UR6, URZ, UPT ;  /* 0x000000ff0600728c */ /* 0x004fc8000bf05070 */
[----:B------:R-:W-:-:S09]  /*0190*/  UISETP.NE.AND.EX UP0, UPT, UR7, URZ, UPT, UP0 ;  /* 0x000000ff0700728c */ /* 0x000fd2000bf05300 */
[----:B------:R-:W-:Y:S05]  /*01a0*/  BRA.U UP0, `(.L_x_2) ;  /* 0x0000000100247547 */ /* 0x000fea000b800000 */
[----:B------:R-:W2:Y:S02]  /*01b0*/  LDCU.64 UR6, c[0x0][0x8a8] ;  /* 0x00011500ff0677ac */ /* 0x000ea40008000a00 */
[----:B--2---:R-:W-:-:S04]  /*01c0*/  UISETP.NE.U32.AND UP0, UPT, UR6, URZ, UPT ;  /* 0x000000ff0600728c */ /* 0x004fc8000bf05070 */
[----:B------:R-:W-:-:S09]  /*01d0*/  UISETP.NE.AND.EX UP0, UPT, UR7, URZ, UPT, UP0 ;  /* 0x000000ff0700728c */ /* 0x000fd2000bf05300 */
[----:B------:R-:W-:Y:S05]  /*01e0*/  BRA.U !UP0, `(.L_x_3) ;  /* 0x00000001080c7547 */ /* 0x000fea000b800000 */
[----:B------:R-:W2:Y:S02]  /*01f0*/  LDC.64 R78, c[0x0][0x8a8] ;  /* 0x00022a00ff4e7b82 */ /* 0x000ea40000000a00 */
[----:B--2---:R2:W5:Y:S01]  /*0200*/  LDG.E R78, desc[UR46][R78.64] ;  /* 0x0000002e4e4e7981 */ /* 0x004562000c1e1900 */
[----:B------:R-:W-:Y:S05]  /*0210*/  BRA `(.L_x_2) ;  /* 0x0000000000087947 */ /* 0x000fea0003800000 */
.L_x_3:
[----:B------:R-:W2:Y:S02]  /*0220*/  LDCU UR6, c[0x0][0x8a0] ;  /* 0x00011400ff0677ac */ /* 0x000ea40008000800 */
[----:B--2---:R-:W-:Y:S02]  /*0230*/  MOV R78, UR6 ;  /* 0x00000006004e7c02 */ /* 0x004fe40008000f00 */
.L_x_2:
[----:B------:R-:W-:Y:S01]  /*0240*/  IMAD.U32 R0, RZ, RZ, UR8 ;  /* 0x00000008ff007e24 */ /* 0x000fe2000f8e00ff */
[----:B------:R-:W-:Y:S04]  /*0250*/  BSSY.RECONVERGENT B0, `(.L_x_4) ;  /* 0x000000c000007945 */ /* 0x000fe80003800200 */
[C---:B------:R-:W-:Y:S02]  /*0260*/  ISETP.NE.OR P1, PT, R0.reuse, 0x1, !P5 ;  /* 0x000000010000780c */ /* 0x040fe40006f25670 */
[----:B------:R-:W-:-:S11]  /*0270*/  ISETP.NE.OR P0, PT, R0, 0x3, !P5 ;  /* 0x000000030000780c */ /* 0x000fd60006f05670 */
[----:B------:R-:W-:Y:S05]  /*0280*/  @P1 BRA `(.L_x_5) ;  /* 0x0000000000201947 */ /* 0x000fea0003800000 */
[----:B------:R-:W3:Y:S02]  /*0290*/  LDCU.64 UR6, c[0x0][0x348] ;  /* 0x00006900ff0677ac */ /* 0x000ee40008000a00 */
[----:B---3--:R-:W-:Y:S02]  /*02a0*/  UIADD3 UR10, UP1, UPT, UR6, 0x80, URZ ;  /* 0x00000080060a7890 */ /* 0x008fe4000ff3e0ff */
[----:B------:R-:W-:Y:S02]  /*02b0*/  UIADD3 UR6, UP0, UPT, UR6, 0x180, URZ ;  /* 0x0000018006067890 */ /* 0x000fe4000ff1e0ff */
[----:B------:R-:W-:Y:S02]  /*02c0*/  UIADD3.X UR11, UPT, UPT, URZ, UR7, URZ, UP1, !UPT ;  /* 0x00000007ff0b7290 */ /* 0x000fe40008ffe4ff */
[----:B------:R-:W-:-:S07]  /*02d0*/  UIADD3.X UR7, UPT, UPT, URZ, UR7, URZ, UP0, !UPT ;  /* 0x00000007ff077290 */ /* 0x000fce00087fe4ff */
[----:B------:R3:W-:Y:S02]  /*02e0*/  UTMACCTL.PF [UR10] ;  /* 0x000000000a0079b9 */ /* 0x0007e40008040000 */
[----:B------:R3:W-:Y:S02]  /*02f0*/  UTMACCTL.PF [UR6] ;  /* 0x00000000060079b9 */ /* 0x0007e40008040000 */
[----:B---3--:R-:W-:Y:S01]  /*0300*/  NOP ;  /* 0x0000000000007918 */ /* 0x008fe20000000000 */
.L_x_5:
[----:B------:R-:W-:Y:S05]  /*0310*/  BSYNC.RECONVERGENT B0 ;  /* 0x0000000000007941 */ /* 0x000fea0003800200 */
.L_x_4:
[----:B------:R-:W-:Y:S04]  /*0320*/  BSSY.RECONVERGENT B0, `(.L_x_6) ;  /* 0x000000a000007945 */ /* 0x000fe80003800200 */
        /* <DEDUP_REMOVED lines=9> */
.L_x_7:
[----:B------:R-:W-:Y:S05]  /*03c0*/  BSYNC.RECONVERGENT B0 ;  /* 0x0000000000007941 */ /* 0x000fea0003800200 */
.L_x_6:
[----:B------:R-:W3:Y:S01]  /*03d0*/  LDCU.64 UR6, c[0x0][0x888] ;  /* 0x00011100ff0677ac */ /* 0x000ee20008000a00 */
[----:B------:R-:W-:Y:S02]  /*03e0*/  UISETP.EQ.U32.AND UP1, UPT, UR4, URZ, UPT ;  /* 0x000000ff0400728c */ /* 0x000fe4000bf22070 */
[----:B------:R-:W-:Y:S02]  /*03f0*/  UPLOP3.LUT UP2, UPT, UPT, UPT, UPT, 0x80, 0x8 ;  /* 0x000000000008789c */ /* 0x000fe40003f4f070 */
[----:B---3--:R-:W-:-:S04]  /*0400*/  UISETP.NE.U32.AND UP0, UPT, UR6, URZ, UPT ;  /* 0x000000ff0600728c */ /* 0x008fc8000bf05070 */
[----:B------:R-:W-:-:S04]  /*0410*/  UISETP.NE.AND.EX UP0, UPT, UR7, URZ, UPT, UP0 ;  /* 0x000000ff0700728c */ /* 0x000fc8000bf05300 */
[----:B------:R-:W-:-:S04]  /*0420*/  UISETP.EQ.OR.EX UP3, UPT, UR5, URZ, !UP0, UP1 ;  /* 0x000000ff0500728c */ /* 0x000fc8000c762710 */
[----:B------:R-:W-:-:S05]  /*0430*/  UP2UR UR50, UPR, URZ, 0x8 ;  /* 0x00000008ff327883 */ /* 0x000fca0008000000 */
[----:B------:R-:W-:Y:S07]  /*0440*/  BRA.U !UP3, `(.L_x_8) ;  /* 0x000000010b207547 */ /* 0x000fee000b800000 */
[----:B------:R-:W-:Y:S01]  /*0450*/  UISETP.NE.U32.AND UP2, UPT, UR4, URZ, UPT ;  /* 0x000000ff0400728c */ /* 0x000fe2000bf45070 */
[----:B-----5:R-:W-:Y:S01]  /*0460*/  FSETP.NEU.AND P0, PT, R81, RZ, PT ;  /* 0x000000ff5100720b */ /* 0x020fe20003f0d000 */
[----:B------:R-:W-:Y:S02]  /*0470*/  USEL UR4, URZ, 0xffffffff, UP0 ;  /* 0xffffffffff047887 */ /* 0x000fe40008000000 */
[----:B------:R-:W-:-:S10]  /*0480*/  UISETP.NE.AND.EX UP2, UPT, UR5, URZ, UPT, UP2 ;  /* 0x000000ff0500728c */ /* 0x000fd4000bf45320 */
[----:B------:R-:W-:Y:S01]  /*0490*/  VOTEU.ANY UP1, P0 ;  /* 0x0000000000ff7886 */ /* 0x000fe20000020100 */
[----:B------:R-:W-:-:S04]  /*04a0*/  @!UP2 USEL UR4, URZ, 0xffffffff, UP1 ;  /* 0xffffffffff04a887 */ /* 0x000fc80008800000 */
[----:B------:R-:W-:-:S04]  /*04b0*/  ULOP3.LUT UR4, UR4, 0x1, URZ, 0xc0, !UPT ;  /* 0x0000000104047892 */ /* 0x000fc8000f8ec0ff */
[----:B------:R-:W-:-:S11]  /*04c0*/  UISETP.NE.U32.AND UP2, UPT, UR4, 0x1, UPT ;  /* 0x000000010400788c */ /* 0x000fd6000bf45070 */
.L_x_8:
[----:B-1----:R-:W1:Y:S01]  /*04d0*/  SHFL.IDX PT, R2, R173, RZ, 0x1f ;  /* 0x00001fffad027589 */ /* 0x002e6200000e0000 */
[----:B------:R-:W-:-:S04]  /*04e0*/  UISETP.NE.AND UP1, UPT, UR8, 0x2, UPT ;  /* 0x000000020800788c */ /* 0x000fc8000bf25270 */
[----:B------:R-:W-:Y:S01]  /*04f0*/  USEL UR6, URZ, 0x1, UP1 ;  /* 0x00000001ff067887 */ /* 0x000fe20008800000 */
[----:B-1----:R-:W-:-:S13]  /*0500*/  ISETP.NE.AND P0, PT, R2, RZ, PT ;  /* 0x000000ff0200720c */ /* 0x002fda0003f05270 */
[----:B------:R-:W-:Y:S05]  /*0510*/  @P0 BRA `(.L_x_9) ;  /* 0x0000000000940947 */ /* 0x000fea0003800000 */
[----:B------:R-:W-:Y:S01]  /*0520*/  ELECT P0, URZ, PT ;  /* 0x0000000000ff782f */ /* 0x000fe20003800000 */
[----:B------:R-:W-:-:S12]  /*0530*/  BSSY.RECONVERGENT B0, `(.L_x_9) ;  /* 0x0000023000007945 */ /* 0x000fd80003800200 */
[----:B------:R-:W-:Y:S05]  /*0540*/  @!P0 BRA `(.L_x_10) ;  /* 0x0000000000848947 */ /* 0x000fea0003800000 */
[----:B------:R-:W1:Y:S01]  /*0550*/  S2UR UR5, SR_CgaCtaId ;  /* 0x00000000000579c3 */ /* 0x000e620000008800 */
[----:B------:R-:W-:Y:S01]  /*0560*/  UMOV UR7, 0x400 ;  /* 0x0000040000077882 */ /* 0x000fe20000000000 */
[----:B------:R-:W-:Y:S02]  /*0570*/  UMOV UR4, 0x1 ;  /* 0x0000000100047882 */ /* 0x000fe40000000000 */
[----:B------:R-:W-:-:S04]  /*0580*/  UIADD3 UR10, UPT, UPT, -UR4, 0x100000, URZ ;  /* 0x00100000040a7890 */ /* 0x000fc8000fffe1ff */
[----:B------:R-:W-:Y:S02]  /*0590*/  USHF.L.U32 UR11, UR10, 0xb, URZ ;  /* 0x0000000b0a0b7899 */ /* 0x000fe400080006ff */
[----:B------:R-:W-:Y:S02]  /*05a0*/  USHF.L.U32 UR10, UR10, 0x1, URZ ;  /* 0x000000010a0a7899 */ /* 0x000fe400080006ff */
[----:B-1----:R-:W-:Y:S01]  /*05b0*/  ULEA UR5, UR5, UR7, 0x18 ;  /* 0x0000000705057291 */ /* 0x002fe2000f8ec0ff */
[----:B------:R-:W1:Y:S11]  /*05c0*/  FENCE.VIEW.ASYNC.S ;  /* 0x00000000000073c6 */ /* 0x000e760000000000 */
[----:B-1----:R1:W3:Y:S01]  /*05d0*/  SYNCS.EXCH.64 URZ, [UR5], UR10 ;  /* 0x0000000a05ff75b2 */ /* 0x0022e20008000100 */
[----:B------:R1:W4:Y:S01]  /*05e0*/  SYNCS.EXCH.64 URZ, [UR5+0x60], UR10 ;  /* 0x0000600a05ff75b2 */ /* 0x0003220008000100 */
[----:B------:R1:W1:Y:S01]  /*05f0*/  SYNCS.EXCH.64 URZ, [UR5+0x8], UR10 ;  /* 0x0000080a05ff75b2 */ /* 0x0002620008000100 */
        /* <DEDUP_REMOVED lines=21> */
[----:B---3--:R-:W-:Y:S01]  /*0750*/  NOP ;  /* 0x0000000000007918 */ /* 0x008fe20000000000 */
.L_x_10:
[----:B-1----:R-:W-:Y:S05]  /*0760*/  BSYNC.RECONVERGENT B0 ;  /* 0x0000000000007941 */ /* 0x002fea0003800200 */
.L_x_9:
[----:B------:R-:W1:Y:S01]  /*0770*/  SHFL.IDX PT, R2, R173, RZ, 0x1f ;  /* 0x00001fffad027589 */ /* 0x000e6200000e0000 */
[----:B------:R-:W-:Y:S01]  /*0780*/  NOP ;  /* 0x0000000000007918 */ /* 0x000fe20000000000 */
[----:B-1----:R-:W-:-:S13]  /*0790*/  ISETP.NE.AND P0, PT, R2, 0x1, PT ;  /* 0x000000010200780c */ /* 0x002fda0003f05270 */
[----:B------:R-:W-:Y:S05]  /*07a0*/  @P0 BRA `(.L_x_11) ;  /* 0x0000000000480947 */ /* 0x000fea0003800000 */
[----:B------:R-:W1:Y:S01]  /*07b0*/  S2UR UR7, SR_CgaCtaId ;  /* 0x00000000000779c3 */ /* 0x000e620000008800 */
[----:B------:R-:W-:Y:S01]  /*07c0*/  UMOV UR9, 0x400 ;  /* 0x0000040000097882 */ /* 0x000fe20000000000 */
[----:B------:R-:W-:Y:S01]  /*07d0*/  UMOV UR5, 0x20 ;  /* 0x0000002000057882 */ /* 0x000fe20000000000 */
[----:B------:R-:W-:Y:S01]  /*07e0*/  UMOV UR4, 0x80 ;  /* 0x0000008000047882 */ /* 0x000fe20000000000 */
[----:B------:R-:W-:-:S04]  /*07f0*/  UIADD3 UR10, UPT, UPT, -UR5, 0x100000, URZ ;  /* 0x00100000050a7890 */ /* 0x000fc8000fffe1ff */
[----:B------:R-:W-:Y:S02]  /*0800*/  USHF.L.U32 UR11, UR10, 0xb, URZ ;  /* 0x0000000b0a0b7899 */ /* 0x000fe400080006ff */
[----:B------:R-:W-:Y:S02]  /*0810*/  USHF.L.U32 UR10, UR10, 0x1, URZ ;  /* 0x000000010a0a7899 */ /* 0x000fe400080006ff */
[----:B------:R-:W-:-:S04]  /*0820*/  UIADD3 UR4, UPT, UPT, -UR4, 0x100000, URZ ;  /* 0x0010000004047890 */ /* 0x000fc8000fffe1ff */
[----:B------:R-:W-:Y:S02]  /*0830*/  USHF.L.U32 UR5, UR4, 0xb, URZ ;  /* 0x0000000b04057899 */ /* 0x000fe400080006ff */
[----:B------:R-:W-:Y:S01]  /*0840*/  USHF.L.U32 UR4, UR4, 0x1, URZ ;  /* 0x0000000104047899 */ /* 0x000fe200080006ff */
[----:B------:R-:W-:Y:S01]  /*0850*/  ELECT P0, URZ, PT ;  /* 0x0000000000ff782f */ /* 0x000fe20003800000 */
[----:B-1----:R-:W-:Y:S01]  /*0860*/  ULEA UR7, UR7, UR9, 0x18 ;  /* 0x0000000907077291 */ /* 0x002fe2000f8ec0ff */
[----:B------:R-:W1:Y:S11]  /*0870*/  FENCE.VIEW.ASYNC.S ;  /* 0x00000000000073c6 */ /* 0x000e760000000000 */
[----:B-1----:R1:W3:Y:S01]  /*0880*/  SYNCS.EXCH.64 URZ, [UR7+0xc0], UR10 ;  /* 0x0000c00a07ff75b2 */ /* 0x0022e20008000100 */
[----:B------:R1:W1:Y:S01]  /*0890*/  SYNCS.EXCH.64 URZ, [UR7+0xd0], UR4 ;  /* 0x0000d00407ff75b2 */ /* 0x0002620008000100 */
[----:B------:R1:W1:Y:S01]  /*08a0*/  SYNCS.EXCH.64 URZ, [UR7+0xc8], UR10 ;  /* 0x0000c80a07ff75b2 */ /* 0x0002620008000100 */
[----:B------:R1:W1:Y:S01]  /*08b0*/  SYNCS.EXCH.64 URZ, [UR7+0xd8], UR4 ;  /* 0x0000d80407ff75b2 */ /* 0x0002620008000100 */
[----:B------:R-:W-:Y:S01]  /*08c0*/  NOP ;  /* 0x0000000000007918 */ /* 0x000fe20000000000 */
.L_x_11:
[----:B------:R-:W2:Y:S01]  /*08d0*/  SHFL.IDX PT, R2, R173, RZ, 0x1f ;  /* 0x00001fffad027589 */ /* 0x000ea200000e0000 */
[----:B------:R-:W-:Y:S01]  /*08e0*/  NOP ;  /* 0x0000000000007918 */ /* 0x000fe20000000000 */
[----:B--2---:R-:W-:-:S13]  /*08f0*/  ISETP.NE.AND P0, PT, R2, 0x3, PT ;  /* 0x000000030200780c */ /* 0x004fda0003f05270 */
[----:B------:R-:W-:Y:S05]  /*0900*/  @P0 BRA `(.L_x_12) ;  /* 0x0000000000300947 */ /* 0x000fea0003800000 */
[----:B-1----:R-:W1:Y:S01]  /*0910*/  S2UR UR5, SR_CgaCtaId ;  /* 0x00000000000579c3 */ /* 0x002e620000008800 */
[----:B------:R-:W-:Y:S01]  /*0920*/  UMOV UR7, 0x400 ;  /* 0x0000040000077882 */ /* 0x000fe20000000000 */
[----:B------:R-:W-:Y:S01]  /*0930*/  UMOV UR4, 0x20 ;  /* 0x0000002000047882 */ /* 0x000fe20000000000 */
[----:B------:R-:W-:Y:S01]  /*0940*/  ELECT P0, URZ, PT ;  /* 0x0000000000ff782f */ /* 0x000fe20003800000 */
[----:B------:R-:W-:-:S04]  /*0950*/  UIADD3 UR10, UPT, UPT, -UR4, 0x100000, URZ ;  /* 0x00100000040a7890 */ /* 0x000fc8000fffe1ff */
[----:B------:R-:W-:Y:S02]  /*0960*/  USHF.L.U32 UR11, UR10, 0xb, URZ ;  /* 0x0000000b0a0b7899 */ /* 0x000fe400080006ff */
[----:B------:R-:W-:Y:S02]  /*0970*/  USHF.L.U32 UR10, UR10, 0x1, URZ ;  /* 0x000000010a0a7899 */ /* 0x000fe400080006ff */
[----:B-1----:R-:W-:Y:S01]  /*0980*/  ULEA UR5, UR5, UR7, 0x18 ;  /* 0x0000000705057291 */ /* 0x002fe2000f8ec0ff */
[----:B------:R-:W1:Y:S11]  /*0990*/  FENCE.VIEW.ASYNC.S ;  /* 0x00000000000073c6 */ /* 0x000e760000000000 */
[----:B-1----:R2:W1:Y:S01]  /*09a0*/  SYNCS.EXCH.64 URZ, [UR5+0xe0], UR10 ;  /* 0x0000e00a05ff75b2 */ /* 0x0024620008000100 */
[----:B------:R2:W1:Y:S02]  /*09b0*/  SYNCS.EXCH.64 URZ, [UR5+0xe8], UR10 ;  /* 0x0000e80a05ff75b2 */ /* 0x0004640008000100 */
[----:B--2---:R-:W-:Y:S01]  /*09c0*/  NOP ;  /* 0x0000000000007918 */ /* 0x004fe20000000000 */
.L_x_12:
[----:B------:R-:W2:Y:S01]  /*09d0*/  SHFL.IDX PT, R2, R173, RZ, 0x1f ;  /* 0x00001fffad027589 */ /* 0x000ea200000e0000 */
[----:B------:R-:W-:Y:S01]  /*09e0*/  NOP ;  /* 0x0000000000007918 */ /* 0x000fe20000000000 */
[----:B--2---:R-:W-:-:S13]  /*09f0*/  ISETP.NE.AND P0, PT, R2, 0x4, PT ;  /* 0x000000040200780c */ /* 0x004fda0003f05270 */
[----:B------:R-:W-:Y:S05]  /*0a00*/  @P0 BRA `(.L_x_13) ;  /* 0x00000000004c0947 */ /* 0x000fea0003800000 */
[----:B-1----:R-:W1:Y:S01]  /*0a10*/  S2UR UR5, SR_CgaCtaId ;  /* 0x00000000000579c3 */ /* 0x002e620000008800 */
[----:B------:R-:W-:Y:S01]  /*0a20*/  UMOV UR9, 0x100 ;  /* 0x0000010000097882 */ /* 0x000fe20000000000 */
[----:B------:R-:W-:Y:S01]  /*0a30*/  UMOV UR7, 0x400 ;  /* 0x0000040000077882 */ /* 0x000fe20000000000 */
[----:B------:R-:W-:Y:S01]  /*0a40*/  USEL UR9, UR9, 0xe0, UP2 ;  /* 0x000000e009097887 */ /* 0x000fe20009000000 */
[----:B------:R-:W-:Y:S01]  /*0a50*/  UMOV UR4, 0x1 ;  /* 0x0000000100047882 */ /* 0x000fe20000000000 */
[----:B------:R-:W-:Y:S01]  /*0a60*/  ELECT P0, URZ, PT ;  /* 0x0000000000ff782f */ /* 0x000fe20003800000 */
[----:B------:R-:W-:-:S04]  /*0a70*/  UIADD3 UR10, UPT, UPT, -UR4, 0x100000, URZ ;  /* 0x00100000040a7890 */ /* 0x000fc8000fffe1ff */
[----:B------:R-:W-:Y:S02]  /*0a80*/  USHF.L.U32 UR11, UR10, 0xb, URZ ;  /* 0x0000000b0a0b7899 */ /* 0x000fe400080006ff */
[----:B------:R-:W-:Y:S02]  /*0a90*/  USHF.L.U32 UR10, UR10, 0x1, URZ ;  /* 0x000000010a0a7899 */ /* 0x000fe400080006ff */
[----:B------:R-:W-:-:S04]  /*0aa0*/  UIADD3 UR12, UPT, UPT, -UR9, 0x100000, URZ ;  /* 0x00100000090c7890 */ /* 0x000fc8000fffe1ff */
[----:B------:R-:W-:Y:S02]  /*0ab0*/  USHF.L.U32 UR13, UR12, 0xb, URZ ;  /* 0x0000000b0c0d7899 */ /* 0x000fe400080006ff */
[----:B------:R-:W-:Y:S02]  /*0ac0*/  USHF.L.U32 UR12, UR12, 0x1, URZ ;  /* 0x000000010c0c7899 */ /* 0x000fe400080006ff */
[----:B-1----:R-:W-:Y:S01]  /*0ad0*/  ULEA UR5, UR5, UR7, 0x18 ;  /* 0x0000000705057291 */ /* 0x002fe2000f8ec0ff */
[----:B------:R-:W1:Y:S11]  /*0ae0*/  FENCE.VIEW.ASYNC.S ;  /* 0x00000000000073c6 */ /* 0x000e760000000000 */
[----:B-1----:R2:W1:Y:S01]  /*0af0*/  SYNCS.EXCH.64 URZ, [UR5+0xf0], UR10 ;  /* 0x0000f00a05ff75b2 */ /* 0x0024620008000100 */
[----:B------:R2:W1:Y:S01]  /*0b00*/  SYNCS.EXCH.64 URZ, [UR5+0x100], UR12 ;  /* 0x0001000c05ff75b2 */ /* 0x0004620008000100 */
[----:B------:R2:W1:Y:S01]  /*0b10*/  SYNCS.EXCH.64 URZ, [UR5+0xf8], UR10 ;  /* 0x0000f80a05ff75b2 */ /* 0x0004620008000100 */
[----:B------:R2:W1:Y:S02]  /*0b20*/  SYNCS.EXCH.64 URZ, [UR5+0x108], UR12 ;  /* 0x0001080c05ff75b2 */ /* 0x0004640008000100 */
[----:B--2---:R-:W-:Y:S01]  /*0b30*/  NOP ;  /* 0x0000000000007918 */ /* 0x004fe20000000000 */
.L_x_13:
[----:B------:R-:W2:Y:S01]  /*0b40*/  SHFL.IDX PT, R2, R173, RZ, 0x1f ;  /* 0x00001fffad027589 */ /* 0x000ea200000e0000 */
[----:B------:R-:W-:Y:S01]  /*0b50*/  NOP ;  /* 0x0000000000007918 */ /* 0x000fe20000000000 */
[----:B--2---:R-:W-:-:S13]  /*0b60*/  ISETP.NE.AND P0, PT, R2, 0x5, PT ;  /* 0x000000050200780c */ /* 0x004fda0003f05270 */
[----:B------:R-:W-:Y:S05]  /*0b70*/  @P0 BRA `(.L_x_14) ;  /* 0x0000000000580947 */ /* 0x000fea0003800000 */
[----:B-1----:R-:W1:Y:S01]  /*0b80*/  S2UR UR7, SR_CgaCtaId ;  /* 0x00000000000779c3 */ /* 0x002e620000008800 */
        /* <DEDUP_REMOVED lines=12> */
[----:B-1----:R2:W1:Y:S01]  /*0c50*/  SYNCS.EXCH.64 URZ, [UR7+0x110], UR10 ;  /* 0x0001100a07ff75b2 */ /* 0x0024620008000100 */
[----:B------:R2:W1:Y:S01]  /*0c60*/  SYNCS.EXCH.64 URZ, [UR7+0x130], UR4 ;  /* 0x0001300407ff75b2 */ /* 0x0004620008000100 */
[----:B------:R2:W1:Y:S01]  /*0c70*/  SYNCS.EXCH.64 URZ, [UR7+0x118], UR10 ;  /* 0x0001180a07ff75b2 */ /* 0x0004620008000100 */
[----:B------:R2:W1:Y:S01]  /*0c80*/  SYNCS.EXCH.64 URZ, [UR7+0x138], UR4 ;  /* 0x0001380407ff75b2 */ /* 0x0004620008000100 */
[----:B------:R2:W1:Y:S01]  /*0c90*/  SYNCS.EXCH.64 URZ, [UR7+0x120], UR10 ;  /* 0x0001200a07ff75b2 */ /* 0x0004620008000100 */
[----:B------:R2:W1:Y:S01]  /*0ca0*/  SYNCS.EXCH.64 URZ, [UR7+0x140], UR4 ;  /* 0x0001400407ff75b2 */ /* 0x0004620008000100 */
[----:B------:R2:W1:Y:S01]  /*0cb0*/  SYNCS.EXCH.64 URZ, [UR7+0x128], UR10 ;  /* 0x0001280a07ff75b2 */ /* 0x0004620008000100 */
[----:B------:R2:W1:Y:S02]  /*0cc0*/  SYNCS.EXCH.64 URZ, [UR7+0x148], UR4 ;  /* 0x0001480407ff75b2 */ /* 0x0004640008000100 */
[----:B--2---:R-:W-:Y:S01]  /*0cd0*/  NOP ;  /* 0x0000000000007918 */ /* 0x004fe20000000000 */
.L_x_14:
        /* <DEDUP_REMOVED lines=18> */
.L_x_15:
[----:B-1----:R-:W1:Y:S01]  /*0e00*/  S2UR UR5, SR_CTAID.X ;  /* 0x00000000000579c3 */ /* 0x002e620000002500 */
[----:B------:R-:W-:-:S05]  /*0e10*/  CS2R.32 R170, SR_CgaSize ;  /* 0x0000000000aa7805 */ /* 0x000fca0000008a00 */
[----:B------:R-:W-:-:S05]  /*0e20*/  IMAD R170, R170, -0xa0, RZ ;  /* 0xffffff60aaaa7824 */ /* 0x000fca00078e02ff */
[----:B------:R-:W-:-:S14]  /*0e30*/  R2UR UR9, R170 ;  /* 0x00000000aa0972ca */ /* 0x000fdc00000e0000 */
[----:B------:R-:W2:Y:S01]  /*0e40*/  LDCU UR9, c[0x0][UR9+0x2b0] ;  /* 0x00005600090977ac */ /* 0x000ea20008000800 */
[----:B------:R-:W-:Y:S01]  /*0e50*/  NOP ;  /* 0x0000000000007918 */ /* 0x000fe20000000000 */
[----:B------:R-:W-:-:S05]  /*0e60*/  CS2R.32 R170, SR_CgaSize ;  /* 0x0000000000aa7805 */ /* 0x000fca0000008a00 */
[----:B------:R-:W-:-:S05]  /*0e70*/  IMAD R170, R170, -0xa0, RZ ;  /* 0xffffff60aaaa7824 */ /* 0x000fca00078e02ff */
[----:B------:R-:W-:-:S14]  /*0e80*/  R2UR UR7, R170 ;  /* 0x00000000aa0772ca */ /* 0x000fdc00000e0000 */
[----:B------:R-:W3:Y:S01]  /*0e90*/  LDCU UR7, c[0x0][UR7+0x2b4] ;  /* 0x00005680070777ac */ /* 0x000ee20008000800 */
[----:B------:R-:W4:Y:S08]  /*0ea0*/  S2UR UR4, SR_CTAID.Y ;  /* 0x00000000000479c3 */ /* 0x000f300000002600 */
[----:B------:R-:W3:Y:S01]  /*0eb0*/  LDC R9, c[0x0][0xb24] ;  /* 0x0002c900ff097b82 */ /* 0x000ee20000000800 */
[----:B-1----:R-:W-:-:S02]  /*0ec0*/  I2FP.F32.U32 R5, UR5 ;  /* 0x0000000500057c45 */ /* 0x002fc40008201000 */
[----:B------:R-:W-:-:S05]  /*0ed0*/  CS2R.32 R3, SR_CgaSize ;  /* 0x0000000000037805 */ /* 0x000fca0000008a00 */
[----:B------:R-:W-:-:S06]  /*0ee0*/  IMAD R3, R3, -0xa0, RZ ;  /* 0xffffff6003037824 */ /* 0x000fcc00078e02ff */
[----:B------:R-:W1:Y:S01]  /*0ef0*/  LDC R3, c[0x0][R3+0x2a0] ;  /* 0x0000a80003037b82 */ /* 0x000e620000000800 */
[----:B------:R-:W-:Y:S01]  /*0f00*/  MOV R21, UR5 ;  /* 0x0000000500157c02 */ /* 0x000fe20008000f00 */
[----:B--2---:R-:W-:Y:S01]  /*0f10*/  FMUL R5, R5, UR9 ;  /* 0x0000000905057c20 */ /* 0x004fe20008400000 */
[----:B----4-:R-:W-:Y:S02]  /*0f20*/  I2FP.F32.U32 R4, UR4 ;  /* 0x0000000400047c45 */ /* 0x010fe40008201000 */
[----:B------:R-:W-:-:S05]  /*0f30*/  CS2R.32 R2, SR_CgaSize ;  /* 0x0000000000027805 */ /* 0x000fca0000008a00 */
[----:B------:R-:W-:-:S06]  /*0f40*/  IMAD R2, R2, -0xa0, RZ ;  /* 0xffffff6002027824 */ /* 0x000fcc00078e02ff */
[----:B------:R-:W2:Y:S01]  /*0f50*/  LDC R2, c[0x0][R2+0x2a4] ;  /* 0x0000a90002027b82 */ /* 0x000ea20000000800 */
[----:B------:R-:W4:Y:S01]  /*0f60*/  F2I.U32.TRUNC.NTZ R170, R5 ;  /* 0x0000000500aa7305 */ /* 0x000f22000020f000 */
[----:B------:R-:W-:Y:S01]  /*0f70*/  MOV R20, UR4 ;  /* 0x0000000400147c02 */ /* 0x000fe20008000f00 */
[----:B---3--:R-:W-:-:S05]  /*0f80*/  FMUL R4, R4, UR7 ;  /* 0x0000000704047c20 */ /* 0x008fca0008400000 */
[----:B------:R-:W-:Y:S01]  /*0f90*/  BAR.SYNC.DEFER_BLOCKING 0x0 ;  /* 0x0000000000007b1d */ /* 0x000fe20000010000 */
[----:B------:R-:W-:-:S05]  /*0fa0*/  ISETP.GE.AND P0, PT, R9, 0x1, PT ;  /* 0x000000010900780c */ /* 0x000fca0003f06270 */
[----:B------:R-:W3:Y:S02]  /*0fb0*/  F2I.U32.TRUNC.NTZ R147, R4 ;  /* 0x0000000400937305 */ /* 0x000ee4000020f000 */
[----:B------:R-:W2:Y:S01]  /*0fc0*/  S2UR UR36, SR_CTAID.Z ;  /* 0x00000000002479c3 */ /* 0x000ea20000002700 */
[----:B----4-:R-:W-:-:S05]  /*0fd0*/  IADD3 R170, PT, PT, -R170, RZ, RZ ;  /* 0x000000ffaaaa7210 */ /* 0x010fca0007ffe1ff */
[----:B-1----:R-:W-:Y:S01]  /*0fe0*/  IMAD R170, R3, R170, UR5 ;  /* 0x0000000503aa7e24 */ /* 0x002fe2000f8e02aa */
[----:B---3--:R-:W-:-:S05]  /*0ff0*/  IADD3 R147, PT, PT, -R147, RZ, RZ ;  /* 0x000000ff93937210 */ /* 0x008fca0007ffe1ff */
[----:B--2---:R-:W-:Y:S01]  /*1000*/  IMAD R147, R2, R147, UR4 ;  /* 0x0000000402937e24 */ /* 0x004fe2000f8e0293 */
[----:B------:R-:W-:Y:S06]  /*1010*/  @!P0 BRA `(.L_x_16) ;  /* 0x0000000000b88947 */ /* 0x000fec0003800000 */
[----:B------:R-:W1:Y:S01]  /*1020*/  LDC.64 R4, c[0x0][0xb18] ;  /* 0x0002c600ff047b82 */ /* 0x000e620000000a00 */
[----:B------:R-:W-:-:S07]  /*1030*/  ISETP.NE.AND P0, PT, R9, 0x1, PT ;  /* 0x000000010900780c */ /* 0x000fce0003f05270 */
[----:B------:R-:W2:Y:S08]  /*1040*/  LDC R10, c[0x0][0xb0c] ;  /* 0x0002c300ff0a7b82 */ /* 0x000eb00000000800 */
[----:B------:R-:W3:Y:S08]  /*1050*/  LDC R11, c[0x0][0x370] ;  /* 0x0000dc00ff0b7b82 */ /* 0x000ef00000000800 */
[----:B------:R-:W4:Y:S01]  /*1060*/  LDC R12, c[0x0][0x374] ;  /* 0x0000dd00ff0c7b82 */ /* 0x000f220000000800 */
[----:B-1----:R-:W-:-:S07]  /*1070*/  ISETP.NE.AND P1, PT, R4, 0x1, PT ;  /* 0x000000010400780c */ /* 0x002fce0003f25270 */
[----:B------:R-:W3:Y:S01]  /*1080*/  LDC.64 R6, c[0x0][0xb10] ;  /* 0x0002c400ff067b82 */ /* 0x000ee20000000a00 */
[----:B--2---:R-:W-:-:S07]  /*1090*/  ISETP.NE.AND P2, PT, R10, 0x1, PT ;  /* 0x000000010a00780c */ /* 0x004fce0003f45270 */
[----:B------:R-:W1:Y:S08]  /*10a0*/  LDC R8, c[0x0][0xb20] ;  /* 0x0002c800ff087b82 */ /* 0x000e700000000800 */
[----:B------:R-:W2:Y:S01]  /*10b0*/  LDC.64 R2, c[0x0][0xb28] ;  /* 0x0002ca00ff027b82 */ /* 0x000ea20000000a00 */
[----:B----4-:R-:W-:-:S04]  /*10c0*/  IMAD.HI.U32 R13, R12, R5, RZ ;  /* 0x000000050c0d7227 */ /* 0x010fc800078e00ff */
[----:B------:R-:W-:-:S04]  /*10d0*/  IMAD.HI.U32 R5, R20, R5, RZ ;  /* 0x0000000514057227 */ /* 0x000fc800078e00ff */
[----:B---3--:R-:W-:-:S04]  /*10e0*/  IMAD.HI.U32 R14, R11, R6, RZ ;  /* 0x000000060b0e7227 */ /* 0x008fc800078e00ff */
[C---:B------:R-:W-:Y:S01]  /*10f0*/  IMAD.HI.U32 R16, R21.reuse, R6, RZ ;  /* 0x0000000615107227 */ /* 0x040fe200078e00ff */
[-C--:B------:R-:W-:Y:S02]  /*1100*/  @P2 SHF.R.U32.HI R11, RZ, R7.reuse, R14 ;  /* 0x00000007ff0b2219 */ /* 0x080fe4000001160e */
[-C--:B-1----:R-:W-:Y:S02]  /*1110*/  @P1 SHF.R.U32.HI R12, RZ, R8.reuse, R13 ;  /* 0x00000008ff0c1219 */ /* 0x082fe4000001160d */
[----:B------:R-:W-:Y:S02]  /*1120*/  SHF.R.U32.HI R5, RZ, R8, R5 ;  /* 0x00000008ff057219 */ /* 0x000fe40000011605 */
[----:B------:R-:W-:Y:S02]  /*1130*/  SHF.R.U32.HI R16, RZ, R7, R16 ;  /* 0x00000007ff107219 */ /* 0x000fe40000011610 */
[----:B------:R-:W-:Y:S01]  /*1140*/  SEL R5, R20, R5, !P1 ;  /* 0x0000000514057207 */ /* 0x000fe20004800000 */
[----:B--2---:R-:W-:Y:S01]  /*1150*/  IMAD.HI.U32 R14, R12, R2, RZ ;  /* 0x000000020c0e7227 */ /* 0x004fe200078e00ff */
[----:B------:R-:W-:-:S02]  /*1160*/  SEL R7, R21, R16, !P2 ;  /* 0x0000001015077207 */ /* 0x000fc40005000000 */
[----:B------:R-:W-:Y:S01]  /*1170*/  IADD3 R13, PT, PT, -R5, RZ, RZ ;  /* 0x000000ff050d7210 */ /* 0x000fe20007ffe1ff */
[----:B------:R-:W-:Y:S01]  /*1180*/  IMAD.HI.U32 R6, R11, R2, RZ ;  /* 0x000000020b067227 */ /* 0x000fe200078e00ff */
[----:B------:R-:W-:-:S03]  /*1190*/  @P0 SHF.R.U32.HI R12, RZ, R3, R14 ;  /* 0x00000003ff0c0219 */ /* 0x000fc6000001160e */
[----:B------:R-:W-:Y:S01]  /*11a0*/  IMAD R13, R4, R13, R20 ;  /* 0x0000000d040d7224 */ /* 0x000fe200078e0214 */
[----:B------:R-:W-:Y:S01]  /*11b0*/  @P0 SHF.R.U32.HI R11, RZ, R3, R6 ;  /* 0x00000003ff0b0219 */ /* 0x000fe20000011606 */
[----:B------:R-:W-:-:S04]  /*11c0*/  IMAD R12, R12, R9, RZ ;  /* 0x000000090c0c7224 */ /* 0x000fc800078e02ff */
[----:B------:R-:W-:Y:S01]  /*11d0*/  IMAD R6, R11, R9, RZ ;  /* 0x000000090b067224 */ /* 0x000fe200078e02ff */
[----:B------:R-:W-:-:S04]  /*11e0*/  ISETP.GE.AND P1, PT, R5, R12, PT ;  /* 0x0000000c0500720c */ /* 0x000fc80003f26270 */
[----:B------:R-:W-:Y:S01]  /*11f0*/  ISETP.GE.OR P1, PT, R7, R6, P1 ;  /* 0x000000060700720c */ /* 0x000fe20000f26670 */
[----:B------:R-:W-:-:S05]  /*1200*/  IMAD.HI.U32 R6, R5, R2, RZ ;  /* 0x0000000205067227 */ /* 0x000fca00078e00ff */
[----:B------:R-:W-:-:S04]  /*1210*/  SHF.R.U32.HI R6, RZ, R3, R6 ;  /* 0x00000003ff067219 */ /* 0x000fc80000011606 */
[----:B------:R-:W-:-:S03]  /*1220*/  SEL R6, R5, R6, !P0 ;  /* 0x0000000605067207 */ /* 0x000fc60004000000 */
[----:B------:R-:W-:Y:S01]  /*1230*/  @!P1 IMAD.HI.U32 R8, R7, R2, RZ ;  /* 0x0000000207089227 */ /* 0x000fe200078e00ff */
[----:B------:R-:W-:-:S04]  /*1240*/  IADD3 R2, PT, PT, -R6, RZ, RZ ;  /* 0x000000ff06027210 */ /* 0x000fc80007ffe1ff */
[----:B------:R-:W-:Y:S01]  /*1250*/  @!P1 SHF.R.U32.HI R8, RZ, R3, R8 ;  /* 0x00000003ff089219 */ /* 0x000fe20000011608 */
[----:B------:R-:W-:-:S03]  /*1260*/  IMAD R2, R9, R2, R5 ;  /* 0x0000000209027224 */ /* 0x000fc600078e0205 */
[----:B------:R-:W-:-:S05]  /*1270*/  @!P1 SEL R3, R7, R8, !P0 ;  /* 0x0000000807039207 */ /* 0x000fca0004000000 */
[--C-:B------:R-:W-:Y:S02]  /*1280*/  @!P1 IMAD.IADD R6, R6, 0x1, -R3.reuse ;  /* 0x0000000106069824 */ /* 0x100fe400078e0a03 */
[----:B------:R-:W-:Y:S01]  /*1290*/  @!P1 IMAD R3, R2, R11, R3 ;  /* 0x0000000b02039224 */ /* 0x000fe200078e0203 */
[----:B------:R-:W-:Y:S01]  /*12a0*/  IADD3 R2, PT, PT, -R7, RZ, RZ ;  /* 0x000000ff07027210 */ /* 0x000fe20007ffe1ff */
[----:B------:R-:W-:Y:S02]  /*12b0*/  @!P1 IMAD R5, R6, R9, R7 ;  /* 0x0000000906059224 */ /* 0x000fe400078e0207 */
[----:B------:R-:W-:Y:S02]  /*12c0*/  @!P1 IMAD.MOV.U32 R7, RZ, RZ, R3 ;  /* 0x000000ffff079224 */ /* 0x000fe400078e0003 */
[----:B------:R-:W-:Y:S02]  /*12d0*/  IMAD R2, R10, R2, R21 ;  /* 0x000000020a027224 */ /* 0x000fe400078e0215 */
[----:B------:R-:W-:-:S02]  /*12e0*/  IMAD R20, R5, R4, R13 ;  /* 0x0000000405147224 */ /* 0x000fc400078e020d */
[----:B------:R-:W-:Y:S02]  /*12f0*/  IMAD R21, R7, R10, R2 ;  /* 0x0000000a07157224 */ /* 0x000fe400078e0202 */
.L_x_16:
[----:B------:R-:W1:Y:S01]  /*1300*/  LDCU UR4, c[0x0][0xb30] ;  /* 0x00016600ff0477ac */ /* 0x000e620008000800 */
[----:B------:R-:W2:Y:S08]  /*1310*/  S2UR UR37, SR_CgaCtaId ;  /* 0x00000000002579c3 */ /* 0x000eb00000008800 */
[----:B------:R-:W3:Y:S01]  /*1320*/  LDC R72, c[0x0][0xb24] ;  /* 0x0002c900ff487b82 */ /* 0x000ee20000000800 */
[----:B-1----:R-:W-:-:S09]  /*1330*/  UISETP.NE.AND UP1, UPT, UR4, 0x1, UPT ;  /* 0x000000010400788c */ /* 0x002fd2000bf25270 */
[----:B--2---:R-:W-:Y:S05]  /*1340*/  BRA.U UP1, `(.L_x_17) ;  /* 0x0000000101407547 */ /* 0x004fea000b800000 */
[----:B------:R-:W1:Y:S08]  /*1350*/  LDC.64 R4, c[0x0][0xb10] ;  /* 0x0002c400ff047b82 */ /* 0x000e700000000a00 */
[----:B------:R-:W2:Y:S08]  /*1360*/  LDC.64 R2, c[0x0][0xb18] ;  /* 0x0002c600ff027b82 */ /* 0x000eb00000000a00 */
[----:B------:R-:W4:Y:S08]  /*1370*/  LDC R6, c[0x0][0xb20] ;  /* 0x0002c800ff067b82 */ /* 0x000f300000000800 */
[----:B------:R-:W3:Y:S01]  /*1380*/  LDC R8, c[0x0][0xb0c] ;  /* 0x0002c300ff087b82 */ /* 0x000ee20000000800 */
[----:B-1----:R-:W-:-:S05]  /*1390*/  IMAD.HI.U32 R4, R21, R4, RZ ;  /* 0x0000000415047227 */ /* 0x002fca00078e00ff */
[----:B------:R-:W-:Y:S01]  /*13a0*/  SHF.R.U32.HI R4, RZ, R5, R4 ;  /* 0x00000005ff047219 */ /* 0x000fe20000011604 */
[----:B--2---:R-:W-:Y:S01]  /*13b0*/  IMAD.HI.U32 R3, R20, R3, RZ ;  /* 0x0000000314037227 */ /* 0x004fe200078e00ff */
[----:B------:R-:W-:-:S04]  /*13c0*/  ISETP.NE.AND P0, PT, R2, 0x1, PT ;  /* 0x000000010200780c */ /* 0x000fc80003f05270 */
[----:B----4-:R-:W-:-:S04]  /*13d0*/  SHF.R.U32.HI R3, RZ, R6, R3 ;  /* 0x00000006ff037219 */ /* 0x010fc80000011603 */
[----:B------:R-:W-:Y:S02]  /*13e0*/  SEL R3, R20, R3, !P0 ;  /* 0x0000000314037207 */ /* 0x000fe40004000000 */
[----:B---3--:R-:W-:-:S04]  /*13f0*/  ISETP.NE.AND P1, PT, R8, 0x1, PT ;  /* 0x000000010800780c */ /* 0x008fc80003f25270 */
[----:B------:R-:W-:-:S05]  /*1400*/  SEL R4, R21, R4, !P1 ;  /* 0x0000000415047207 */ /* 0x000fca0004800000 */
[----:B------:R-:W-:Y:S02]  /*1410*/  IMAD.IADD R5, R3, 0x1, -R4 ;  /* 0x0000000103057824 */ /* 0x000fe400078e0a04 */
[----:B------:R-:W-:Y:S02]  /*1420*/  IMAD.IADD R3, R4, 0x1, -R3 ;  /* 0x0000000104037824 */ /* 0x000fe400078e0a03 */
[----:B------:R-:W-:Y:S02]  /*1430*/  IMAD R21, R5, R8, R21 ;  /* 0x0000000805157224 */ /* 0x000fe400078e0215 */
[----:B------:R-:W-:-:S07]  /*1440*/  IMAD R20, R3, R2, R20 ;  /* 0x0000000203147224 */ /* 0x000fce00078e0214 */
.L_x_17:
[----:B------:R-:W-:Y:S01]  /*1450*/  BAR.SYNC.DEFER_BLOCKING 0x0 ;  /* 0x0000000000007b1d */ /* 0x000fe20000010000 */
[----:B------:R-:W-:Y:S01]  /*1460*/  UISETP.NE.AND UP1, UPT, UR8, 0x2, UPT ;  /* 0x000000020800788c */ /* 0x000fe2000bf25270 */
[----:B------:R-:W-:Y:S02]  /*1470*/  ISETP.NE.OR P5, PT, R0, 0x2, !P5 ;  /* 0x000000020000780c */ /* 0x000fe40006fa5670 */
[----:B------:R-:W-:-:S06]  /*1480*/  LOP3.LUT R2, R189, 0x1f, RZ, 0xc0, !PT ;  /* 0x0000001fbd027812 */ /* 0x000fcc00078ec0ff */
[----:B------:R-:W-:Y:S05]  /*1490*/  BRA.U UP1, `(.L_x_18) ;  /* 0x0000001501747547 */ /* 0x000fea000b800000 */
[----:B------:R-:W1:Y:S01]  /*14a0*/  LDCU UR13, c[0x0][0x38c] ;  /* 0x00007180ff0d77ac */ /* 0x000e620008000800 */
[----:B------:R-:W2:Y:S01]  /*14b0*/  LDC R9, c[0x0][0x370] ;  /* 0x0000dc00ff097b82 */ /* 0x000ea20000000800 */
[----:B------:R-:W-:Y:S01]  /*14c0*/  PLOP3.LUT P1, PT, PT, PT, UP2, 0x80, 0x8 ;  /* 0x000000000008781c */ /* 0x000fe20003f2f028 */
[----:B------:R-:W-:Y:S01]  /*14d0*/  IMAD.MOV.U32 R15, RZ, RZ, 0x1 ;  /* 0x00000001ff0f7424 */ /* 0x000fe200078e00ff */
[----:B------:R-:W-:Y:S01]  /*14e0*/  ISETP.EQ.OR P4, PT, R2, RZ, P5 ;  /* 0x000000ff0200720c */ /* 0x000fe20002f82670 */
[----:B------:R-:W-:Y:S01]  /*14f0*/  IMAD.MOV.U32 R14, RZ, RZ, RZ ;  /* 0x000000ffff0e7224 */ /* 0x000fe200078e00ff */
[----:B------:R-:W-:Y:S02]  /*1500*/  PLOP3.LUT P1, PT, P1, PT, PT, 0x8, 0x80 ;  /* 0x000000000080781c */ /* 0x000fe40000f2e170 */
[----:B------:R-:W-:Y:S01]  /*1510*/  CS2R R12, SRZ ;  /* 0x00000000000c7805 */ /* 0x000fe2000001ff00 */
[----:B------:R-:W-:Y:S01]  /*1520*/  IMAD.MOV.U32 R10, RZ, RZ, 0x1 ;  /* 0x00000001ff0a7424 */ /* 0x000fe200078e00ff */
[----:B------:R-:W4:Y:S01]  /*1530*/  LDC R0, c[0x0][0x374] ;  /* 0x0000dd00ff007b82 */ /* 0x000f220000000800 */
[----:B------:R-:W2:Y:S01]  /*1540*/  LDCU.64 UR22, c[0x0][0x348] ;  /* 0x00006900ff1677ac */ /* 0x000ea20008000a00 */
[----:B------:R-:W-:Y:S01]  /*1550*/  UMOV UR6, URZ ;  /* 0x000000ff00067c82 */ /* 0x000fe20008000000 */
[----:B-1----:R-:W-:-:S04]  /*1560*/  UIADD3 UR5, UPT, UPT, UR13, 0x3f, URZ ;  /* 0x0000003f0d057890 */ /* 0x002fc8000fffe0ff */
[----:B------:R-:W-:-:S04]  /*1570*/  USHF.R.S32.HI UR4, URZ, 0x1f, UR5 ;  /* 0x0000001fff047899 */ /* 0x000fc80008011405 */
[----:B------:R-:W-:-:S04]  /*1580*/  ULEA.HI UR4, UR4, UR5, URZ, 0x6 ;  /* 0x0000000504047291 */ /* 0x000fc8000f8f30ff */
[----:B------:R-:W-:Y:S02]  /*1590*/  USHF.R.S32.HI UR15, URZ, 0x6, UR4 ;  /* 0x00000006ff0f7899 */ /* 0x000fe40008011404 */
[----:B------:R-:W-:Y:S02]  /*15a0*/  UIADD3 UR4, UPT, UPT, UR13, -0x1, URZ ;  /* 0xffffffff0d047890 */ /* 0x000fe4000fffe0ff */
[----:B------:R-:W-:Y:S02]  /*15b0*/  UISETP.LT.U32.AND UP0, UPT, UR15, 0xc, UPT ;  /* 0x0000000c0f00788c */ /* 0x000fe4000bf01070 */
[----:B------:R-:W-:Y:S02]  /*15c0*/  UISETP.GE.U32.AND UP1, UPT, UR4, -0x7f, UPT ;  /* 0xffffff810400788c */ /* 0x000fe4000bf26070 */
[----:B------:R-:W-:Y:S02]  /*15d0*/  USEL UR14, UR15, 0xc, UP0 ;  /* 0x0000000c0f0e7887 */ /* 0x000fe40008000000 */
[----:B------:R-:W-:-:S02]  /*15e0*/  UIADD3 UR13, UPT, UPT, UR13, 0x7e, URZ ;  /* 0x0000007e0d0d7890 */ /* 0x000fc4000fffe0ff */
[----:B------:R-:W-:Y:S02]  /*15f0*/  UIADD3 UR5, UPT, UPT, UR14, -0x1, URZ ;  /* 0xffffffff0e057890 */ /* 0x000fe4000fffe0ff */
[----:B------:R-:W-:-:S03]  /*1600*/  UIADD3 UR7, UPT, UPT, UR15, -UR14, URZ ;  /* 0x8000000e0f077290 */ /* 0x000fc6000fffe0ff */
[----:B------:R-:W-:-:S04]  /*1610*/  @UP1 UIADD3 UR5, UPT, UPT, UR14, URZ, URZ ;  /* 0x000000ff0e051290 */ /* 0x000fc8000fffe0ff */
[----:B--2---:R-:W-:-:S12]  /*1620*/  UIADD3 UR5, UPT, UPT, UR5, 0x1, URZ ;  /* 0x0000000105057890 */ /* 0x004fd8000fffe0ff */
.L_x_36:
[----:B------:R-:W-:Y:S01]  /*1630*/  UISETP.NE.AND UP0, UPT, UR37, URZ, UPT ;  /* 0x000000ff2500728c */ /* 0x000fe2000bf05270 */
[----:B------:R-:W1:Y:S08]  /*1640*/  S2UR UR37, SR_CgaCtaId ;  /* 0x00000000002579c3 */ /* 0x000e700000008800 */
[----:B------:R-:W-:Y:S05]  /*1650*/  BRA.U UP0, `(.L_x_19) ;  /* 0x0000000100347547 */ /* 0x000fea000b800000 */
[----:B------:R-:W2:Y:S01]  /*1660*/  S2R R2, SR_CgaCtaId ;  /* 0x0000000000027919 */ /* 0x000ea20000008800 */
[----:B------:R-:W-:-:S04]  /*1670*/  MOV R3, 0x400 ;  /* 0x0000040000037802 */ /* 0x000fc80000000f00 */
[----:B--2---:R-:W-:Y:S02]  /*1680*/  LEA R3, R2, R3, 0x18 ;  /* 0x0000000302037211 */ /* 0x004fe400078ec0ff */
[----:B------:R-:W-:-:S03]  /*1690*/  SHF.L.U32 R2, R10, 0x1f, RZ ;  /* 0x0000001f0a027819 */ /* 0x000fc600000006ff */
[----:B------:R-:W-:-:S04]  /*16a0*/  IMAD R3, R12, 0x8, R3 ;  /* 0x000000080c037824 */ /* 0x000fc800078e0203 */
[----:B------:R-:W2:Y:S02]  /*16b0*/  SYNCS.PHASECHK.TRANS64.TRYWAIT P0, [R3+URZ+0x160], R2 ;  /* 0x00016002030075a7 */ /* 0x000ea400080011ff */
[----:B--2---:R-:W-:Y:S05]  /*16c0*/  @!P0 BRA `(.L_x_20) ;  /* 0x0000006c00fc8947 */ /* 0x004fea0003800000 */
.L_x_115:
[----:B------:R-:W-:Y:S01]  /*16d0*/  VIADD R12, R12, 0x1 ;  /* 0x000000010c0c7836 */ /* 0x000fe20000000000 */
[----:B------:R2:W-:Y:S04]  /*16e0*/  SYNCS.ARRIVE.TRANS64.A1T0 RZ, [R3+URZ+0x150], RZ ;  /* 0x000150ff03ff79a7 */ /* 0x0005e800081000ff */
[----:B------:R-:W-:-:S04]  /*16f0*/  ISETP.NE.AND P0, PT, R12, 0x2, PT ;  /* 0x000000020c00780c */ /* 0x000fc80003f05270 */
[----:B------:R-:W-:Y:S02]  /*1700*/  SEL R12, R12, RZ, P0 ;  /* 0x000000ff0c0c7207 */ /* 0x000fe40000000000 */
[----:B--2---:R-:W-:-:S04]  /*1710*/  SEL R3, RZ, 0x1, P0 ;  /* 0x00000001ff037807 */ /* 0x004fc80000000000 */
[----:B------:R-:W-:-:S07]  /*1720*/  LOP3.LUT R10, R10, R3, RZ, 0x3c, !PT ;  /* 0x000000030a0a7212 */ /* 0x000fce00078e3cff */
.L_x_19:
[----:B------:R-:W-:Y:S01]  /*1730*/  UMOV UR4, 0x400 ;  /* 0x0000040000047882 */ /* 0x000fe20000000000 */
[----:B------:R-:W-:Y:S01]  /*1740*/  SHF.L.U32 R2, R15, 0x1f, RZ ;  /* 0x0000001f0f027819 */ /* 0x000fe200000006ff */
[----:B-1----:R-:W-:Y:S01]  /*1750*/  ULEA UR4, UR37, UR4, 0x18 ;  /* 0x0000000425047291 */ /* 0x002fe2000f8ec0ff */
[----:B------:R-:W-:Y:S01]  /*1760*/  R2UR UR35, R21 ;  /* 0x00000000152372ca */ /* 0x000fe200000e0000 */
[----:B------:R-:W-:Y:S01]  /*1770*/  UISETP.GE.U32.AND UP0, UPT, UR13, 0x7f, UPT ;  /* 0x0000007f0d00788c */ /* 0x000fe2000bf06070 */
[----:B------:R-:W-:Y:S01]  /*1780*/  R2UR UR11, R20 ;  /* 0x00000000140b72ca */ /* 0x000fe200000e0000 */
[----:B------:R-:W-:Y:S01]  /*1790*/  ULEA UR8, UR6, UR4, 0x3 ;  /* 0x0000000406087291 */ /* 0x000fe2000f8e18ff */
[----:B------:R-:W-:-:S08]  /*17a0*/  UMOV UR24, URZ ;  /* 0x000000ff00187c82 */ /* 0x000fd00008000000 */
[----:B------:R1:W2:Y:S01]  /*17b0*/  SYNCS.PHASECHK.TRANS64.TRYWAIT P0, [UR8+0x60], R2 ;  /* 0x00006002ff0075a7 */ /* 0x0002a20008001108 */
[----:B------:R-:W-:Y:S02]  /*17c0*/  USHF.L.U32 UR35, UR35, 0x7, URZ ;  /* 0x0000000723237899 */ /* 0x000fe400080006ff */
[----:B------:R-:W-:Y:S01]  /*17d0*/  USHF.L.U32 UR11, UR11, 0x7, URZ ;  /* 0x000000070b0b7899 */ /* 0x000fe200080006ff */
[----:B------:R-:W-:Y:S11]  /*17e0*/  BRA.U !UP0, `(.L_x_21) ;  /* 0x0000000108a47547 */ /* 0x000ff6000b800000 */
[----:B------:R-:W-:Y:S01]  /*17f0*/  UMOV UR16, URZ ;  /* 0x000000ff00107c82 */ /* 0x000fe20008000000 */
[----:B------:R-:W-:-:S05]  /*1800*/  UMOV UR17, UR6 ;  /* 0x0000000600117c82 */ /* 0x000fca0008000000 */
.L_x_26:
[----:B-1----:R-:W-:Y:S01]  /*1810*/  ULEA UR33, UR17, UR4, 0x3 ;  /* 0x0000000411217291 */ /* 0x002fe2000f8e18ff */
[----:B--2---:R-:W-:Y:S01]  /*1820*/  @!P5 MOV R3, 0x4000 ;  /* 0x000040000003d802 */ /* 0x004fe20000000f00 */
[----:B--2---:R-:W-:Y:S10]  /*1830*/  @P0 BRA `(.L_x_22) ;  /* 0x00000000000c0947 */ /* 0x004ff40003800000 */
[----:B------:R-:W-:-:S04]  /*1840*/  SHF.L.U32 R5, R15, 0x1f, RZ ;  /* 0x0000001f0f057819 */ /* 0x000fc800000006ff */
[----:B------:R-:W2:Y:S02]  /*1850*/  SYNCS.PHASECHK.TRANS64.TRYWAIT P0, [UR33+0x60], R5 ;  /* 0x00006005ff0075a7 */ /* 0x000ea40008001121 */
[----:B--2---:R-:W-:Y:S05]  /*1860*/  @!P0 BRA `(.L_x_23) ;  /* 0x0000006c00a88947 */ /* 0x004fea0003800000 */
.L_x_22:
[----:B------:R2:W-:Y:S01]  /*1870*/  @!P5 SYNCS.ARRIVE.TRANS64 RZ, [UR33], R3 ;  /* 0x00000003ffffd9a7 */ /* 0x0005e20008000021 */
[----:B------:R-:W-:Y:S04]  /*1880*/  BSSY.RECONVERGENT B0, `(.L_x_24) ;  /* 0x0000003000007945 */ /* 0x000fe80003800200 */
[----:B------:R-:W-:Y:S05]  /*1890*/  @P4 BRA `(.L_x_25) ;  /* 0x0000000000044947 */ /* 0x000fea0003800000 */
[----:B------:R-:W-:Y:S05]  /*18a0*/  BPT.TRAP 0x1 ;  /* 0x000000040000795c */ /* 0x000fea0000300000 */
.L_x_25:
[----:B------:R-:W-:Y:S05]  /*18b0*/  BSYNC.RECONVERGENT B0 ;  /* 0x0000000000007941 */ /* 0x000fea0003800200 */
.L_x_24:
[----:B------:R-:W-:Y:S02]  /*18c0*/  UIADD3 UR6, UPT, UPT, UR17, 0x1, URZ ;  /* 0x0000000111067890 */ /* 0x000fe4000fffe0ff */
[----:B------:R-:W-:Y:S02]  /*18d0*/  UIADD3 UR26, UP1, UPT, UR22, 0x80, URZ ;  /* 0x00000080161a7890 */ /* 0x000fe4000ff3e0ff */
[----:B------:R-:W-:Y:S02]  /*18e0*/  UISETP.NE.AND UP0, UPT, UR6, 0xc, UPT ;  /* 0x0000000c0600788c */ /* 0x000fe4000bf05270 */
[----:B------:R-:W-:Y:S02]  /*18f0*/  USHF.L.U32 UR34, UR16, 0x6, URZ ;  /* 0x0000000610227899 */ /* 0x000fe400080006ff */
[----:B------:R-:W-:Y:S02]  /*1900*/  USEL UR9, URZ, 0x1, UP0 ;  /* 0x00000001ff097887 */ /* 0x000fe40008000000 */
[----:B------:R-:W-:-:S02]  /*1910*/  USEL UR6, UR6, URZ, UP0 ;  /* 0x000000ff06067287 */ /* 0x000fc40008000000 */
[----:B------:R-:W-:Y:S02]  /*1920*/  UIADD3 UR20, UP0, UPT, UR22, 0x180, URZ ;  /* 0x0000018016147890 */ /* 0x000fe4000ff1e0ff */
[----:B------:R-:W-:Y:S01]  /*1930*/  ULEA UR8, UR6, UR4, 0x3 ;  /* 0x0000000406087291 */ /* 0x000fe2000f8e18ff */
[----:B------:R-:W-:Y:S01]  /*1940*/  LOP3.LUT R15, R15, UR9, RZ, 0x3c, !PT ;  /* 0x000000090f0f7c12 */ /* 0x000fe2000f8e3cff */
[----:B------:R-:W-:Y:S02]  /*1950*/  UIADD3.X UR27, UPT, UPT, URZ, UR23, URZ, UP1, !UPT ;  /* 0x00000017ff1b7290 */ /* 0x000fe40008ffe4ff */
[----:B------:R-:W-:Y:S01]  /*1960*/  UIADD3.X UR21, UPT, UPT, URZ, UR23, URZ, UP0, !UPT ;  /* 0x00000017ff157290 */ /* 0x000fe200087fe4ff */
[----:B-1----:R-:W-:Y:S01]  /*1970*/  SHF.L.U32 R2, R15, 0x1f, RZ ;  /* 0x0000001f0f027819 */ /* 0x002fe200000006ff */
[----:B------:R-:W-:Y:S01]  /*1980*/  UMOV UR18, 0x0 ;  /* 0x0000000000127882 */ /* 0x000fe20000000000 */
[----:B------:R-:W-:Y:S01]  /*1990*/  UMOV UR19, 0x10000000 ;  /* 0x1000000000137882 */ /* 0x000fe20000000000 */
[----:B------:R-:W-:Y:S01]  /*19a0*/  UMOV UR12, UR36 ;  /* 0x00000024000c7c82 */ /* 0x000fe20008000000 */
[----:B------:R1:W1:Y:S01]  /*19b0*/  SYNCS.PHASECHK.TRANS64.TRYWAIT P0, [UR8+0x60], R2 ;  /* 0x00006002ff0075a7 */ /* 0x0002620008001108 */
[----:B------:R-:W-:Y:S01]  /*19c0*/  ULEA UR8, UR17, UR4, 0xd ;  /* 0x0000000411087291 */ /* 0x000fe2000f8e68ff */
[----:B------:R-:W-:Y:S01]  /*19d0*/  UMOV UR9, UR33 ;  /* 0x0000002100097c82 */ /* 0x000fe20008000000 */
[----:B------:R-:W-:-:S02]  /*19e0*/  UMOV UR10, UR34 ;  /* 0x00000022000a7c82 */ /* 0x000fc40008000000 */
[----:B------:R-:W-:Y:S02]  /*19f0*/  UIADD3 UR32, UPT, UPT, UR8, 0x8400, URZ ;  /* 0x0000840008207890 */ /* 0x000fe4000fffe0ff */
[----:B------:R-:W-:Y:S02]  /*1a00*/  UIADD3 UR8, UPT, UPT, UR8, 0x20400, URZ ;  /* 0x0002040008087890 */ /* 0x000fe4000fffe0ff */
[----:B------:R-:W-:Y:S01]  /*1a10*/  UIADD3 UR16, UPT, UPT, UR16, 0x1, URZ ;  /* 0x0000000110107890 */ /* 0x000fe2000fffe0ff */
[----:B------:R-:W-:Y:S01]  /*1a20*/  UMOV UR24, UR5 ;  /* 0x0000000500187c82 */ /* 0x000fe20008000000 */
[----:B------:R-:W-:Y:S02]  /*1a30*/  UMOV UR17, UR6 ;  /* 0x0000000600117c82 */ /* 0x000fe40008000000 */
[----:B------:R-:W-:Y:S01]  /*1a40*/  UISETP.NE.AND UP0, UPT, UR16, UR5, UPT ;  /* 0x000000051000728c */ /* 0x000fe2000bf05270 */
[----:B------:R1:W-:Y:S02]  /*1a50*/  UTMALDG.3D [UR32], [UR26], desc[UR18] ;  /* 0x000012201a0075b4 */ /* 0x0003e40008011000 */
[----:B------:R1:W-:Y:S06]  /*1a60*/  UTMALDG.3D [UR8], [UR20], desc[UR18] ;  /* 0x00001208140075b4 */ /* 0x0003ec0008011000 */
[----:B------:R-:W-:Y:S05]  /*1a70*/  BRA.U UP0, `(.L_x_26) ;  /* 0xfffffffd00647547 */ /* 0x000fea000b83ffff */
.L_x_21:
[----:B-1----:R-:W-:Y:S01]  /*1a80*/  ULEA UR8, UR6, UR4, 0x3 ;  /* 0x0000000406087291 */ /* 0x002fe2000f8e18ff */
[----:B------:R-:W-:Y:S01]  /*1a90*/  SHF.L.U32 R2, R15, 0x1f, RZ ;  /* 0x0000001f0f027819 */ /* 0x000fe200000006ff */
[----:B------:R-:W-:Y:S01]  /*1aa0*/  @!P1 SYNCS.ARRIVE.TRANS64.A1T0 RZ, [UR4+0xe8], RZ ;  /* 0x0000e8ffffff99a7 */ /* 0x000fe20008100004 */
[----:B------:R-:W-:-:S06]  /*1ab0*/  UISETP.GT.AND UP0, UPT, UR15, UR14, UPT ;  /* 0x0000000e0f00728c */ /* 0x000fcc000bf04270 */
[----:B--2---:R1:W2:Y:S03]  /*1ac0*/  SYNCS.PHASECHK.TRANS64.TRYWAIT P0, [UR8+0x60], R2 ;  /* 0x00006002ff0075a7 */ /* 0x0042a60008001108 */
[----:B------:R-:W-:Y:S05]  /*1ad0*/  BRA.U !UP0, `(.L_x_27) ;  /* 0x0000000108a87547 */ /* 0x000fea000b800000 */
[----:B------:R-:W-:Y:S01]  /*1ae0*/  UIADD3 UR21, UPT, UPT, UR7, UR24, URZ ;  /* 0x0000001807157290 */ /* 0x000fe2000fffe0ff */
[----:B------:R-:W-:-:S11]  /*1af0*/  UMOV UR25, UR6 ;  /* 0x0000000600197c82 */ /* 0x000fd60008000000 */
.L_x_32:
[----:B-1----:R-:W-:Y:S01]  /*1b00*/  ULEA UR17, UR25, UR4, 0x3 ;  /* 0x0000000419117291 */ /* 0x002fe2000f8e18ff */
[----:B--2---:R-:W-:Y:S01]  /*1b10*/  @!P5 MOV R3, 0x4000 ;  /* 0x000040000003d802 */ /* 0x004fe20000000f00 */
[----:B--2---:R-:W-:Y:S10]  /*1b20*/  @P0 BRA `(.L_x_28) ;  /* 0x00000000000c0947 */ /* 0x004ff40003800000 */
[----:B------:R-:W-:-:S04]  /*1b30*/  SHF.L.U32 R5, R15, 0x1f, RZ ;  /* 0x0000001f0f057819 */ /* 0x000fc800000006ff */
[----:B------:R-:W2:Y:S02]  /*1b40*/  SYNCS.PHASECHK.TRANS64.TRYWAIT P0, [UR17+0x60], R5 ;  /* 0x00006005ff0075a7 */ /* 0x000ea40008001111 */
[----:B--2---:R-:W-:Y:S05]  /*1b50*/  @!P0 BRA `(.L_x_29) ;  /* 0x0000006c00048947 */ /* 0x004fea0003800000 */
.L_x_28:
[----:B------:R2:W-:Y:S01]  /*1b60*/  @!P5 SYNCS.ARRIVE.TRANS64 RZ, [UR17], R3 ;  /* 0x00000003ffffd9a7 */ /* 0x0005e20008000011 */
[----:B------:R-:W-:Y:S04]  /*1b70*/  BSSY.RECONVERGENT B0, `(.L_x_30) ;  /* 0x0000003000007945 */ /* 0x000fe80003800200 */
[----:B------:R-:W-:Y:S05]  /*1b80*/  @P4 BRA `(.L_x_31) ;  /* 0x0000000000044947 */ /* 0x000fea0003800000 */
[----:B------:R-:W-:Y:S05]  /*1b90*/  BPT.TRAP 0x1 ;  /* 0x000000040000795c */ /* 0x000fea0000300000 */
.L_x_31:
[----:B------:R-:W-:Y:S05]  /*1ba0*/  BSYNC.RECONVERGENT B0 ;  /* 0x0000000000007941 */ /* 0x000fea0003800200 */
.L_x_30:
        /* <DEDUP_REMOVED lines=20> */
[----:B------:R-:W-:Y:S01]  /*1cf0*/  UIADD3 UR8, UPT, UPT, UR8, 0x20400, URZ ;  /* 0x0002040008087890 */ /* 0x000fe2000fffe0ff */
[----:B------:R-:W-:Y:S01]  /*1d00*/  UMOV UR9, UR17 ;  /* 0x0000001100097c82 */ /* 0x000fe20008000000 */
[----:B------:R-:W-:Y:S01]  /*1d10*/  UMOV UR10, UR18 ;  /* 0x00000012000a7c82 */ /* 0x000fe20008000000 */
[----:B------:R-:W-:Y:S01]  /*1d20*/  UIADD3 UR24, UPT, UPT, UR24, 0x1, URZ ;  /* 0x0000000118187890 */ /* 0x000fe2000fffe0ff */
[----:B------:R-:W-:-:S03]  /*1d30*/  UMOV UR25, UR6 ;  /* 0x0000000600197c82 */ /* 0x000fc60008000000 */
[----:B------:R1:W-:Y:S01]  /*1d40*/  UTMALDG.3D [UR16], [UR30], desc[UR26] ;  /* 0x00001a101e0075b4 */ /* 0x0003e20008011000 */
[----:B------:R-:W-:Y:S01]  /*1d50*/  UISETP.NE.AND UP0, UPT, UR24, UR21, UPT ;  /* 0x000000151800728c */ /* 0x000fe2000bf05270 */
[----:B------:R1:W-:Y:S08]  /*1d60*/  UTMALDG.3D [UR8], [UR28], desc[UR26] ;  /* 0x00001a081c0075b4 */ /* 0x0003f00008011000 */
[----:B------:R-:W-:Y:S05]  /*1d70*/  BRA.U UP0, `(.L_x_32) ;  /* 0xfffffffd00607547 */ /* 0x000fea000b83ffff */
.L_x_27:
[C---:B-1----:R-:W-:Y:S01]  /*1d80*/  LEA R2, R14.reuse, UR4, 0x3 ;  /* 0x000000040e027c11 */ /* 0x042fe2000f8e18ff */
[----:B------:R-:W-:Y:S01]  /*1d90*/  NOP ;  /* 0x0000000000007918 */ /* 0x000fe20000000000 */
[----:B--2---:R-:W-:Y:S02]  /*1da0*/  SHF.L.U32 R3, R13, 0x1f, RZ ;  /* 0x0000001f0d037819 */ /* 0x004fe400000006ff */
[----:B------:R-:W-:Y:S02]  /*1db0*/  LEA R4, R14, UR4, 0x4 ;  /* 0x000000040e047c11 */ /* 0x000fe4000f8e20ff */
[----:B------:R-:W1:Y:S02]  /*1dc0*/  SYNCS.PHASECHK.TRANS64.TRYWAIT P0, [R2+URZ+0xf0], R3 ;  /* 0x0000f003020075a7 */ /* 0x000e6400080011ff */
[----:B-1----:R-:W-:Y:S05]  /*1dd0*/  @!P0 BRA `(.L_x_33) ;  /* 0x00000068007c8947 */ /* 0x002fea0003800000 */
.L_x_118:
[----:B------:R-:W2:Y:S01]  /*1de0*/  LDS.128 R4, [R4+0x180] ;  /* 0x0001800004047984 */ /* 0x000ea20000000c00 */
[----:B---3--:R-:W-:Y:S01]  /*1df0*/  ISETP.GE.AND P0, PT, R72, 0x1, PT ;  /* 0x000000014800780c */ /* 0x008fe20003f06270 */
[----:B-1----:R-:W-:Y:S01]  /*1e00*/  VIADD R2, R2, 0x100 ;  /* 0x0000010002027836 */ /* 0x002fe20000000000 */
[----:B------:R-:W-:Y:S01]  /*1e10*/  @!PT LDS RZ, [RZ] ;  /* 0x00000000fffff984 */ /* 0x000fe20000000800 */
[----:B------:R-:W-:Y:S01]  /*1e20*/  @!PT LDS RZ, [RZ] ;  /* 0x00000000fffff984 */ /* 0x000fe20000000800 */
[----:B------:R-:W-:Y:S01]  /*1e30*/  @!PT LDS RZ, [RZ] ;  /* 0x00000000fffff984 */ /* 0x000fe20000000800 */
[----:B------:R-:W-:Y:S01]  /*1e40*/  @!PT LDS RZ, [RZ] ;  /* 0x00000000fffff984 */ /* 0x000fe20000000800 */
[----:B------:R1:W-:Y:S06]  /*1e50*/  MEMBAR.ALL.CTA ;  /* 0x0000000000007992 */ /* 0x0003ec0000008000 */
[----:B-1----:R-:W1:Y:S01]  /*1e60*/  FENCE.VIEW.ASYNC.S ;  /* 0x00000000000073c6 */ /* 0x002e620000000000 */
[----:B------:R-:W-:-:S04]  /*1e70*/  PRMT R2, RZ, 0x654, R2 ;  /* 0x00000654ff027816 */ /* 0x000fc80000000002 */
[----:B-1----:R1:W-:Y:S01]  /*1e80*/  SYNCS.ARRIVE.TRANS64.RED.A1T0 RZ, [R2+URZ], RZ ;  /* 0x000000ff02ff79a7 */ /* 0x0023e200081004ff */
[----:B--2---:R-:W-:-:S13]  /*1e90*/  LOP3.LUT P2, RZ, R6, 0x1, RZ, 0xc0, !PT ;  /* 0x0000000106ff7812 */ /* 0x004fda000784c0ff */
[----:B------:R-:W-:Y:S01]  /*1ea0*/  @P2 SHF.R.U32.HI R3, RZ, 0x10, R5 ;  /* 0x00000010ff032819 */ /* 0x000fe20000011605 */
[----:B------:R-:W-:Y:S01]  /*1eb0*/  VOTEU.ANY UP0, P2 ;  /* 0x0000000000ff7886 */ /* 0x000fe20001000100 */
[----:B------:R-:W-:Y:S02]  /*1ec0*/  @P2 MOV R11, R4 ;  /* 0x00000004000b2202 */ /* 0x000fe40000000f00 */
[----:B------:R-:W-:Y:S02]  /*1ed0*/  @P2 R2UR.BROADCAST UR8, R3 ;  /* 0x00000000030822ca */ /* 0x000fe400008e0000 */
[----:B------:R-:W-:-:S11]  /*1ee0*/  @P2 LOP3.LUT R8, R5, 0xffff, RZ, 0xc0, !PT ;  /* 0x0000ffff05082812 */ /* 0x000fd600078ec0ff */
[----:B------:R-:W-:Y:S01]  /*1ef0*/  @UP0 UMOV UR36, UR8 ;  /* 0x0000000800240c82 */ /* 0x000fe20008000000 */
[----:B-1----:R-:W-:Y:S05]  /*1f00*/  @!P0 BRA `(.L_x_34) ;  /* 0x0000000000b88947 */ /* 0x002fea0003800000 */
[----:B------:R-:W4:Y:S01]  /*1f10*/  LDC.64 R4, c[0x0][0xb18] ;  /* 0x0002c600ff047b82 */ /* 0x000f220000000a00 */
[----:B------:R-:W-:-:S07]  /*1f20*/  ISETP.NE.AND P3, PT, R72, 0x1, PT ;  /* 0x000000014800780c */ /* 0x000fce0003f65270 */
[----:B------:R-:W1:Y:S08]  /*1f30*/  LDC.64 R6, c[0x0][0xb10] ;  /* 0x0002c400ff067b82 */ /* 0x000e700000000a00 */
[----:B------:R-:W2:Y:S08]  /*1f40*/  LDC R16, c[0x0][0xb20] ;  /* 0x0002c800ff107b82 */ /* 0x000eb00000000800 */
[----:B------:R-:W3:Y:S01]  /*1f50*/  LDC R18, c[0x0][0xb0c] ;  /* 0x0002c300ff127b82 */ /* 0x000ee20000000800 */
[----:B----4-:R-:W-:Y:S01]  /*1f60*/  IMAD.HI.U32 R17, R0, R5, RZ ;  /* 0x0000000500117227 */ /* 0x010fe200078e00ff */
[----:B------:R-:W-:-:S03]  /*1f70*/  ISETP.NE.AND P0, PT, R4, 0x1, PT ;  /* 0x000000010400780c */ /* 0x000fc60003f05270 */
[----:B------:R-:W-:-:S03]  /*1f80*/  IMAD.HI.U32 R5, R8, R5, RZ ;  /* 0x0000000508057227 */ /* 0x000fc600078e00ff */
[----:B------:R-:W4:Y:S01]  /*1f90*/  LDC.64 R2, c[0x0][0xb28] ;  /* 0x0002ca00ff027b82 */ /* 0x000f220000000a00 */
[----:B-1----:R-:W-:-:S04]  /*1fa0*/  IMAD.HI.U32 R20, R9, R6, RZ ;  /* 0x0000000609147227 */ /* 0x002fc800078e00ff */
[----:B------:R-:W-:Y:S01]  /*1fb0*/  IMAD.HI.U32 R22, R11, R6, RZ ;  /* 0x000000060b167227 */ /* 0x000fe200078e00ff */
[----:B------:R-:W-:Y:S02]  /*1fc0*/  SHF.R.U32.HI R20, RZ, R7, R20 ;  /* 0x00000007ff147219 */ /* 0x000fe40000011614 */
[-C--:B--2---:R-:W-:Y:S02]  /*1fd0*/  SHF.R.U32.HI R17, RZ, R16.reuse, R17 ;  /* 0x00000010ff117219 */ /* 0x084fe40000011611 */
[----:B------:R-:W-:Y:S02]  /*1fe0*/  SHF.R.U32.HI R5, RZ, R16, R5 ;  /* 0x00000010ff057219 */ /* 0x000fe40000011605 */
[----:B------:R-:W-:Y:S02]  /*1ff0*/  SEL R17, R0, R17, !P0 ;  /* 0x0000001100117207 */ /* 0x000fe40004000000 */
[----:B------:R-:W-:Y:S02]  /*2000*/  SHF.R.U32.HI R22, RZ, R7, R22 ;  /* 0x00000007ff167219 */ /* 0x000fe40000011616 */
[----:B---3--:R-:W-:-:S02]  /*2010*/  ISETP.NE.AND P1, PT, R18, 0x1, PT ;  /* 0x000000011200780c */ /* 0x008fc40003f25270 */
[----:B------:R-:W-:Y:S02]  /*2020*/  SEL R5, R8, R5, !P0 ;  /* 0x0000000508057207 */ /* 0x000fe40004000000 */
[----:B------:R-:W-:Y:S02]  /*2030*/  SEL R19, R9, R20, !P1 ;  /* 0x0000001409137207 */ /* 0x000fe40004800000 */
[----:B------:R-:W-:Y:S01]  /*2040*/  SEL R7, R11, R22, !P1 ;  /* 0x000000160b077207 */ /* 0x000fe20004800000 */
[----:B----4-:R-:W-:-:S04]  /*2050*/  IMAD.HI.U32 R20, R17, R2, RZ ;  /* 0x0000000211147227 */ /* 0x010fc800078e00ff */
[----:B------:R-:W-:Y:S01]  /*2060*/  IMAD.HI.U32 R6, R19, R2, RZ ;  /* 0x0000000213067227 */ /* 0x000fe200078e00ff */
[----:B------:R-:W-:-:S04]  /*2070*/  @P3 SHF.R.U32.HI R17, RZ, R3, R20 ;  /* 0x00000003ff113219 */ /* 0x000fc80000011614 */
[----:B------:R-:W-:Y:S01]  /*2080*/  @P3 SHF.R.U32.HI R19, RZ, R3, R6 ;  /* 0x00000003ff133219 */ /* 0x000fe20000011606 */
[----:B------:R-:W-:-:S04]  /*2090*/  IMAD R17, R72, R17, RZ ;  /* 0x0000001148117224 */ /* 0x000fc800078e02ff */
[----:B------:R-:W-:Y:S01]  /*20a0*/  IMAD R6, R72, R19, RZ ;  /* 0x0000001348067224 */ /* 0x000fe200078e02ff */
[C---:B------:R-:W-:Y:S02]  /*20b0*/  ISETP.GE.AND P0, PT, R5.reuse, R17, PT ;  /* 0x000000110500720c */ /* 0x040fe40003f06270 */
[----:B------:R-:W-:Y:S02]  /*20c0*/  IADD3 R17, PT, PT, -R5, RZ, RZ ;  /* 0x000000ff05117210 */ /* 0x000fe40007ffe1ff */
[----:B------:R-:W-:Y:S01]  /*20d0*/  ISETP.GE.OR P0, PT, R7, R6, P0 ;  /* 0x000000060700720c */ /* 0x000fe20000706670 */
[----:B------:R-:W-:-:S04]  /*20e0*/  IMAD.HI.U32 R6, R5, R2, RZ ;  /* 0x0000000205067227 */ /* 0x000fc800078e00ff */
[----:B------:R-:W-:Y:S01]  /*20f0*/  IMAD R8, R4, R17, R8 ;  /* 0x0000001104087224 */ /* 0x000fe200078e0208 */
[----:B------:R-:W-:-:S04]  /*2100*/  SHF.R.U32.HI R6, RZ, R3, R6 ;  /* 0x00000003ff067219 */ /* 0x000fc80000011606 */
[----:B------:R-:W-:-:S03]  /*2110*/  SEL R6, R5, R6, !P3 ;  /* 0x0000000605067207 */ /* 0x000fc60005800000 */
[----:B------:R-:W-:-:S04]  /*2120*/  @!P0 IMAD.HI.U32 R16, R7, R2, RZ ;  /* 0x0000000207108227 */ /* 0x000fc800078e00ff */
[----:B------:R-:W-:Y:S01]  /*2130*/  IMAD.MOV R2, RZ, RZ, -R6 ;  /* 0x000000ffff027224 */ /* 0x000fe200078e0a06 */
[----:B------:R-:W-:-:S03]  /*2140*/  @!P0 SHF.R.U32.HI R16, RZ, R3, R16 ;  /* 0x00000003ff108219 */ /* 0x000fc60000011610 */
[----:B------:R-:W-:Y:S01]  /*2150*/  IMAD R2, R72, R2, R5 ;  /* 0x0000000248027224 */ /* 0x000fe200078e0205 */
        /* <DEDUP_REMOVED lines=9> */
.L_x_34:
[----:B------:R-:W1:Y:S02]  /*21f0*/  LDCU UR8, c[0x0][0xb30] ;  /* 0x00016600ff0877ac */ /* 0x000e640008000800 */
[----:B-1----:R-:W-:-:S09]  /*2200*/  UISETP.NE.AND UP0, UPT, UR8, 0x1, UPT ;  /* 0x000000010800788c */ /* 0x002fd2000bf05270 */
[----:B------:R-:W-:Y:S05]  /*2210*/  BRA.U UP0, `(.L_x_35) ;  /* 0x0000000100407547 */ /* 0x000fea000b800000 */
[----:B------:R-:W1:Y:S08]  /*2220*/  LDC.64 R4, c[0x0][0xb10] ;  /* 0x0002c400ff047b82 */ /* 0x000e700000000a00 */
[----:B------:R-:W2:Y:S08]  /*2230*/  LDC.64 R2, c[0x0][0xb18] ;  /* 0x0002c600ff027b82 */ /* 0x000eb00000000a00 */
[----:B------:R-:W3:Y:S08]  /*2240*/  LDC R6, c[0x0][0xb20] ;  /* 0x0002c800ff067b82 */ /* 0x000ef00000000800 */
[----:B------:R-:W4:Y:S01]  /*2250*/  LDC R16, c[0x0][0xb0c] ;  /* 0x0002c300ff107b82 */ /* 0x000f220000000800 */
[----:B-1----:R-:W-:-:S05]  /*2260*/  IMAD.HI.U32 R4, R11, R4, RZ ;  /* 0x000000040b047227 */ /* 0x002fca00078e00ff */
[----:B------:R-:W-:Y:S01]  /*2270*/  SHF.R.U32.HI R4, RZ, R5, R4 ;  /* 0x00000005ff047219 */ /* 0x000fe20000011604 */
[----:B--2---:R-:W-:Y:S01]  /*2280*/  IMAD.HI.U32 R3, R8, R3, RZ ;  /* 0x0000000308037227 */ /* 0x004fe200078e00ff */
[----:B------:R-:W-:-:S04]  /*2290*/  ISETP.NE.AND P0, PT, R2, 0x1, PT ;  /* 0x000000010200780c */ /* 0x000fc80003f05270 */
[----:B---3--:R-:W-:-:S04]  /*22a0*/  SHF.R.U32.HI R3, RZ, R6, R3 ;  /* 0x00000006ff037219 */ /* 0x008fc80000011603 */
[----:B------:R-:W-:Y:S02]  /*22b0*/  SEL R3, R8, R3, !P0 ;  /* 0x0000000308037207 */ /* 0x000fe40004000000 */
[----:B----4-:R-:W-:-:S04]  /*22c0*/  ISETP.NE.AND P1, PT, R16, 0x1, PT ;  /* 0x000000011000780c */ /* 0x010fc80003f25270 */
[----:B------:R-:W-:-:S05]  /*22d0*/  SEL R4, R11, R4, !P1 ;  /* 0x000000040b047207 */ /* 0x000fca0004800000 */
[----:B------:R-:W-:Y:S02]  /*22e0*/  IMAD.IADD R5, R3, 0x1, -R4 ;  /* 0x0000000103057824 */ /* 0x000fe400078e0a04 */
[----:B------:R-:W-:Y:S02]  /*22f0*/  IMAD.IADD R3, R4, 0x1, -R3 ;  /* 0x0000000104037824 */ /* 0x000fe400078e0a03 */
[----:B------:R-:W-:Y:S02]  /*2300*/  IMAD R11, R5, R16, R11 ;  /* 0x00000010050b7224 */ /* 0x000fe400078e020b */
[----:B------:R-:W-:-:S07]  /*2310*/  IMAD R8, R3, R2, R8 ;  /* 0x0000000203087224 */ /* 0x000fce00078e0208 */
.L_x_35:
[----:B------:R-:W-:Y:S01]  /*2320*/  VIADD R14, R14, 0x1 ;  /* 0x000000010e0e7836 */ /* 0x000fe20000000000 */
[----:B------:R-:W-:Y:S01]  /*2330*/  PLOP3.LUT P1, PT, PT, PT, PT, 0x80, 0x8 ;  /* 0x000000000008781c */ /* 0x000fe20003f2f070 */
[----:B------:R-:W-:Y:S02]  /*2340*/  IMAD.IADD R21, R11, 0x1, R170 ;  /* 0x000000010b157824 */ /* 0x000fe400078e02aa */
[----:B------:R-:W-:Y:S01]  /*2350*/  IMAD.IADD R20, R8, 0x1, R147 ;  /* 0x0000000108147824 */ /* 0x000fe200078e0293 */
[----:B------:R-:W-:-:S04]  /*2360*/  ISETP.NE.AND P0, PT, R14, 0x2, PT ;  /* 0x000000020e00780c */ /* 0x000fc80003f05270 */
[----:B------:R-:W-:Y:S02]  /*2370*/  SEL R2, RZ, 0x1, P0 ;  /* 0x00000001ff027807 */ /* 0x000fe40000000000 */
[----:B------:R-:W-:Y:S02]  /*2380*/  SEL R14, R14, RZ, P0 ;  /* 0x000000ff0e0e7207 */ /* 0x000fe40000000000 */
[----:B------:R-:W-:Y:S01]  /*2390*/  LOP3.LUT R13, R13, R2, RZ, 0x3c, !PT ;  /* 0x000000020d0d7212 */ /* 0x000fe200078e3cff */
[----:B------:R-:W-:Y:S06]  /*23a0*/  @P2 BRA `(.L_x_36) ;  /* 0xfffffff000a02947 */ /* 0x000fec000383ffff */
[----:B------:R-:W-:Y:S01]  /*23b0*/  UIADD3 UR4, UPT, UPT, UR4, 0x60, URZ ;  /* 0x0000006004047890 */ /* 0x000fe2000fffe0ff */
[----:B------:R-:W-:-:S03]  /*23c0*/  SHF.L.U32 R3, R15, 0x1f, RZ ;  /* 0x0000001f0f037819 */ /* 0x000fc600000006ff */
[----:B------:R-:W-:-:S09]  /*23d0*/  ULEA UR5, UR6, UR4, 0x3 ;  /* 0x0000000406057291 */ /* 0x000fd2000f8e18ff */
[----:B------:R-:W1:Y:S02]  /*23e0*/  SYNCS.PHASECHK.TRANS64.TRYWAIT P0, [UR5], R3 ;  /* 0x00000003ff0075a7 */ /* 0x000e640008001105 */
[----:B-1----:R-:W-:Y:S05]  /*23f0*/  @!P0 BRA `(.L_x_37) ;  /* 0x0000006400088947 */ /* 0x002fea0003800000 */
.L_x_120:
[----:B------:R-:W-:-:S04]  /*2400*/  UIADD3 UR6, UPT, UPT, UR6, 0x1, URZ ;  /* 0x0000000106067890 */ /* 0x000fc8000fffe0ff */
[----:B------:R-:W-:-:S04]  /*2410*/  UISETP.NE.AND UP0, UPT, UR6, 0xc, UPT ;  /* 0x0000000c0600788c */ /* 0x000fc8000bf05270 */
[----:B------:R-:W-:Y:S02]  /*2420*/  USEL UR7, URZ, 0x1, UP0 ;  /* 0x00000001ff077887 */ /* 0x000fe40008000000 */
[----:B------:R-:W-:-:S04]  /*2430*/  USEL UR6, UR6, URZ, UP0 ;  /* 0x000000ff06067287 */ /* 0x000fc80008000000 */
[----:B------:R-:W-:Y:S01]  /*2440*/  ULEA UR5, UR6, UR4, 0x3 ;  /* 0x0000000406057291 */ /* 0x000fe2000f8e18ff */
[----:B------:R-:W-:-:S04]  /*2450*/  LOP3.LUT R2, R15, UR7, RZ, 0x3c, !PT ;  /* 0x000000070f027c12 */ /* 0x000fc8000f8e3cff */
[----:B-1----:R-:W-:-:S04]  /*2460*/  SHF.L.U32 R3, R2, 0x1f, RZ ;  /* 0x0000001f02037819 */ /* 0x002fc800000006ff */
[----:B------:R-:W1:Y:S02]  /*2470*/  SYNCS.PHASECHK.TRANS64.TRYWAIT P0, [UR5], R3 ;  /* 0x00000003ff0075a7 */ /* 0x000e640008001105 */
[----:B-1----:R-:W-:Y:S05]  /*2480*/  @!P0 BRA `(.L_x_38) ;  /* 0x0000006000fc8947 */ /* 0x002fea0003800000 */
.L_x_122:
        /* <DEDUP_REMOVED lines=9> */
.L_x_124:
        /* <DEDUP_REMOVED lines=9> */
.L_x_126:
        /* <DEDUP_REMOVED lines=9> */
.L_x_128:
        /* <DEDUP_REMOVED lines=9> */
.L_x_130:
        /* <DEDUP_REMOVED lines=9> */
.L_x_132:
        /* <DEDUP_REMOVED lines=9> */
.L_x_134:
        /* <DEDUP_REMOVED lines=9> */
.L_x_136:
        /* <DEDUP_REMOVED lines=9> */
.L_x_138:
        /* <DEDUP_REMOVED lines=9> */
.L_x_140:
[----:B------:R-:W-:-:S04]  /*29a0*/  UIADD3 UR6, UPT, UPT, UR6, 0x1, URZ ;  /* 0x0000000106067890 */ /* 0x000fc8000fffe0ff */
[----:B------:R-:W-:-:S04]  /*29b0*/  UISETP.NE.AND UP0, UPT, UR6, 0xc, UPT ;  /* 0x0000000c0600788c */ /* 0x000fc8000bf05270 */
[----:B------:R-:W-:Y:S02]  /*29c0*/  USEL UR5, URZ, 0x1, UP0 ;  /* 0x00000001ff057887 */ /* 0x000fe40008000000 */
[----:B------:R-:W-:-:S04]  /*29d0*/  USEL UR6, UR6, URZ, UP0 ;  /* 0x000000ff06067287 */ /* 0x000fc80008000000 */
[----:B------:R-:W-:Y:S01]  /*29e0*/  ULEA UR6, UR6, UR4, 0x3 ;  /* 0x0000000406067291 */ /* 0x000fe2000f8e18ff */
[----:B-1----:R-:W-:-:S04]  /*29f0*/  LOP3.LUT R3, R2, UR5, RZ, 0x3c, !PT ;  /* 0x0000000502037c12 */ /* 0x002fc8000f8e3cff */
[----:B------:R-:W-:Y:S01]  /*2a00*/  SHF.L.U32 R3, R3, 0x1f, RZ ;  /* 0x0000001f03037819 */ /* 0x000fe200000006ff */
[----:B----4-:R-:W-:-:S07]  /*2a10*/  IMAD.U32 R0, RZ, RZ, UR6 ;  /* 0x00000006ff007e24 */ /* 0x010fce000f8e00ff */
.L_x_48:
[----:B-1----:R1:W2:Y:S02]  /*2a20*/  SYNCS.PHASECHK.TRANS64.TRYWAIT P0, [R0+URZ], R3 ;  /* 0x00000003000075a7 */ /* 0x0022a400080011ff */
[----:B--2---:R-:W-:Y:S05]  /*2a30*/  @!P0 NANOSLEEP.SYNCS 0x989680 ;  /* 0x009896800000895d */ /* 0x004fea0003900000 */
[----:B------:R-:W2:Y:S02]  /*2a40*/  @!P0 SYNCS.PHASECHK.TRANS64 P0, [R0+URZ], R3 ;  /* 0x00000003000085a7 */ /* 0x000ea400080010ff */
[----:B--2---:R-:W-:Y:S05]  /*2a50*/  @P0 EXIT ;  /* 0x000000000000094d */ /* 0x004fea0003800000 */
[----:B------:R-:W-:Y:S05]  /*2a60*/  BRA `(.L_x_48) ;  /* 0xfffffffc00ec7947 */ /* 0x000fea000383ffff */
.L_x_18:
[----:B------:R-:W-:-:S04]  /*2a70*/  UISETP.NE.AND UP1, UPT, UR37, URZ, UPT ;  /* 0x000000ff2500728c */ /* 0x000fc8000bf25270 */
[----:B------:R-:W-:-:S09]  /*2a80*/  UISETP.NE.OR UP1, UPT, UR8, 0x1, UP1 ;  /* 0x000000010800788c */ /* 0x000fd20008f25670 */
[----:B------:R-:W-:Y:S05]  /*2a90*/  BRA.U UP1, `(.L_x_49) ;  /* 0x0000000501487547 */ /* 0x000fea000b800000 */
[----:B------:R-:W-:Y:S01]  /*2aa0*/  ISETP.NE.AND P2, PT, R2, RZ, PT ;  /* 0x000000ff0200720c */ /* 0x000fe20003f45270 */
[----:B------:R-:W-:Y:S01]  /*2ab0*/  IMAD.MOV.U32 R12, RZ, RZ, 0x1 ;  /* 0x00000001ff0c7424 */ /* 0x000fe200078e00ff */
[----:B------:R-:W-:Y:S02]  /*2ac0*/  CS2R R10, SRZ ;  /* 0x00000000000a7805 */ /* 0x000fe4000001ff00 */
[----:B------:R-:W-:Y:S01]  /*2ad0*/  CS2R R8, SRZ ;  /* 0x0000000000087805 */ /* 0x000fe2000001ff00 */
[----:B------:R-:W-:Y:S01]  /*2ae0*/  UMOV UR4, 0x400 ;  /* 0x0000040000047882 */ /* 0x000fe20000000000 */
[----:B------:R-:W-:Y:S01]  /*2af0*/  UMOV UR6, URZ ;  /* 0x000000ff00067c82 */ /* 0x000fe20008000000 */
[----:B------:R-:W-:-:S12]  /*2b00*/  ULEA UR37, UR37, UR4, 0x18 ;  /* 0x0000000425257291 */ /* 0x000fd8000f8ec0ff */
.L_x_53:
[----:B------:R-:W-:Y:S02]  /*2b10*/  LEA R0, R8, UR37, 0x3 ;  /* 0x0000002508007c11 */ /* 0x000fe4000f8e18ff */
[----:B------:R-:W-:-:S03]  /*2b20*/  SHF.L.U32 R5, R9, 0x1f, RZ ;  /* 0x0000001f09057819 */ /* 0x000fc600000006ff */
[----:B------:R-:W-:Y:S01]  /*2b30*/  VIADD R4, R0, 0x160 ;  /* 0x0000016000047836 */ /* 0x000fe20000000000 */
[----:B------:R-:W1:Y:S02]  /*2b40*/  SYNCS.PHASECHK.TRANS64.TRYWAIT P0, [R0+URZ+0x150], R5 ;  /* 0x00015005000075a7 */ /* 0x000e6400080011ff */
[----:B-1----:R-:W-:Y:S05]  /*2b50*/  @!P0 BRA `(.L_x_50) ;  /* 0x0000006000388947 */ /* 0x002fea0003800000 */
.L_x_141:
[----:B------:R-:W-:Y:S01]  /*2b60*/  ULEA UR5, UR6, UR37, 0x3 ;  /* 0x0000002506057291 */ /* 0x000fe2000f8e18ff */
[----:B------:R-:W-:Y:S02]  /*2b70*/  PRMT R4, RZ, 0x654, R4 ;  /* 0x00000654ff047816 */ /* 0x000fe40000000004 */
[----:B-1----:R-:W-:Y:S01]  /*2b80*/  SHF.L.U32 R5, R12, 0x1f, RZ ;  /* 0x0000001f0c057819 */ /* 0x002fe200000006ff */
[----:B------:R-:W-:Y:S01]  /*2b90*/  UIADD3 UR4, UPT, UPT, UR5, 0xf0, URZ ;  /* 0x000000f005047890 */ /* 0x000fe2000fffe0ff */
[----:B------:R1:W-:Y:S05]  /*2ba0*/  SYNCS.ARRIVE.TRANS64.RED.A1T0 RZ, [R4+URZ], RZ ;  /* 0x000000ff04ff79a7 */ /* 0x0003ea00081004ff */
[----:B------:R-:W-:Y:S01]  /*2bb0*/  IMAD.U32 R7, RZ, RZ, UR4 ;  /* 0x00000004ff077e24 */ /* 0x000fe2000f8e00ff */
[----:B------:R-:W2:Y:S04]  /*2bc0*/  SYNCS.PHASECHK.TRANS64.TRYWAIT P0, [UR5+0x100], R5 ;  /* 0x00010005ff0075a7 */ /* 0x000ea80008001105 */
[----:B------:R-:W-:Y:S01]  /*2bd0*/  PRMT R6, R2, 0x654, R7 ;  /* 0x0000065402067816 */ /* 0x000fe20000000007 */
[----:B-1----:R-:W-:Y:S01]  /*2be0*/  @!P2 IMAD.MOV.U32 R4, RZ, RZ, 0x10 ;  /* 0x00000010ff04a424 */ /* 0x002fe200078e00ff */
[----:B--2---:R-:W-:Y:S06]  /*2bf0*/  @!P0 BRA `(.L_x_51) ;  /* 0x0000006000248947 */ /* 0x004fec0003800000 */
.L_x_143:
[----:B------:R-:W-:Y:S01]  /*2c00*/  ULEA UR4, UR6, UR37, 0x4 ;  /* 0x0000002506047291 */ /* 0x000fe2000f8e20ff */
[----:B------:R-:W-:Y:S01]  /*2c10*/  SEL R3, R6, R3, !P2 ;  /* 0x0000000306037207 */ /* 0x000fe20005000000 */
[----:B------:R-:W-:Y:S01]  /*2c20*/  UIADD3 UR5, UPT, UPT, UR5, 0xf0, URZ ;  /* 0x000000f005057890 */ /* 0x000fe2000fffe0ff */
[----:B-1----:R-:W-:Y:S01]  /*2c30*/  LEA R0, R11, UR37, 0x3 ;  /* 0x000000250b007c11 */ /* 0x002fe2000f8e18ff */
[----:B------:R-:W-:Y:S01]  /*2c40*/  UIADD3 UR4, UPT, UPT, UR4, 0x180, URZ ;  /* 0x0000018004047890 */ /* 0x000fe2000fffe0ff */
[----:B------:R-:W-:Y:S01]  /*2c50*/  SHF.L.U32 R5, R10, 0x1f, RZ ;  /* 0x0000001f0a057819 */ /* 0x000fe200000006ff */
[----:B------:R1:W-:Y:S01]  /*2c60*/  @!P2 SYNCS.ARRIVE.TRANS64.RED RZ, [R3+URZ], R4 ;  /* 0x0000000403ffa9a7 */ /* 0x0003e200080004ff */
[----:B------:R-:W-:Y:S01]  /*2c70*/  UIADD3 UR6, UPT, UPT, UR6, 0x1, URZ ;  /* 0x0000000106067890 */ /* 0x000fe2000fffe0ff */
[----:B------:R-:W-:-:S03]  /*2c80*/  VIADD R8, R8, 0x1 ;  /* 0x0000000108087836 */ /* 0x000fc60000000000 */
[----:B------:R-:W-:Y:S02]  /*2c90*/  UISETP.NE.AND UP0, UPT, UR6, 0x2, UPT ;  /* 0x000000020600788c */ /* 0x000fe4000bf05270 */
[----:B------:R-:W-:Y:S06]  /*2ca0*/  UGETNEXTWORKID.BROADCAST [UR4], [UR5] ;  /* 0x00000000040073ca */ /* 0x000fec0008000100 */
[----:B------:R-:W-:Y:S01]  /*2cb0*/  USEL UR4, URZ, 0x1, UP0 ;  /* 0x00000001ff047887 */ /* 0x000fe20008000000 */
[----:B------:R-:W-:Y:S01]  /*2cc0*/  ISETP.NE.AND P0, PT, R8, 0x2, PT ;  /* 0x000000020800780c */ /* 0x000fe20003f05270 */
[----:B------:R-:W-:Y:S01]  /*2cd0*/  USEL UR6, UR6, URZ, UP0 ;  /* 0x000000ff06067287 */ /* 0x000fe20008000000 */
[----:B------:R-:W2:Y:S03]  /*2ce0*/  SYNCS.PHASECHK.TRANS64.TRYWAIT P1, [R0+URZ+0xf0], R5 ;  /* 0x0000f005000075a7 */ /* 0x000ea600080211ff */
[----:B------:R-:W-:Y:S01]  /*2cf0*/  LOP3.LUT R12, R12, UR4, RZ, 0x3c, !PT ;  /* 0x000000040c0c7c12 */ /* 0x000fe2000f8e3cff */
[----:B-12---:R-:W-:Y:S07]  /*2d00*/  @!P1 BRA `(.L_x_52) ;  /* 0x0000005c00f89947 */ /* 0x006fee0003800000 */
.L_x_144:
[C---:B------:R-:W-:Y:S01]  /*2d10*/  LEA R4, R11.reuse, UR37, 0x4 ;  /* 0x000000250b047c11 */ /* 0x040fe2000f8e20ff */
[----:B-1----:R-:W-:Y:S01]  /*2d20*/  VIADD R0, R0, 0x100 ;  /* 0x0000010000007836 */ /* 0x002fe20000000000 */
[----:B------:R-:W-:Y:S01]  /*2d30*/  SEL R8, R8, RZ, P0 ;  /* 0x000000ff08087207 */ /* 0x000fe20000000000 */
[----:B------:R-:W-:-:S03]  /*2d40*/  VIADD R11, R11, 0x1 ;  /* 0x000000010b0b7836 */ /* 0x000fc60000000000 */
[----:B------:R-:W1:Y:S01]  /*2d50*/  LDS.128 R4, [R4+0x180] ;  /* 0x0001800004047984 */ /* 0x000e620000000c00 */
[----:B------:R-:W-:Y:S02]  /*2d60*/  PRMT R0, RZ, 0x654, R0 ;  /* 0x00000654ff007816 */ /* 0x000fe40000000000 */
[C---:B------:R-:W-:Y:S01]  /*2d70*/  ISETP.NE.AND P1, PT, R11.reuse, 0x2, PT ;  /* 0x000000020b00780c */ /* 0x040fe20003f25270 */
[----:B------:R-:W-:Y:S01]  /*2d80*/  @!PT LDS RZ, [RZ] ;  /* 0x00000000fffff984 */ /* 0x000fe20000000800 */
[----:B------:R-:W-:Y:S01]  /*2d90*/  @!PT LDS RZ, [RZ] ;  /* 0x00000000fffff984 */ /* 0x000fe20000000800 */
[----:B------:R-:W-:Y:S01]  /*2da0*/  @!PT LDS RZ, [RZ] ;  /* 0x00000000fffff984 */ /* 0x000fe20000000800 */
[----:B------:R-:W-:Y:S01]  /*2db0*/  @!PT LDS RZ, [RZ] ;  /* 0x00000000fffff984 */ /* 0x000fe20000000800 */
[----:B------:R2:W-:Y:S06]  /*2dc0*/  MEMBAR.ALL.CTA ;  /* 0x0000000000007992 */ /* 0x0005ec0000008000 */
[----:B--2---:R-:W2:Y:S01]  /*2dd0*/  FENCE.VIEW.ASYNC.S ;  /* 0x00000000000073c6 */ /* 0x004ea20000000000 */
[----:B------:R-:W-:Y:S01]  /*2de0*/  SEL R11, R11, RZ, P1 ;  /* 0x000000ff0b0b7207 */ /* 0x000fe20000800000 */
[----:B--2---:R2:W-:Y:S01]  /*2df0*/  SYNCS.ARRIVE.TRANS64.RED.A1T0 RZ, [R0+URZ], RZ ;  /* 0x000000ff00ff79a7 */ /* 0x0045e200081004ff */
[----:B-1----:R-:W-:-:S02]  /*2e00*/  LOP3.LUT P3, RZ, R6, 0x1, RZ, 0xc0, !PT ;  /* 0x0000000106ff7812 */ /* 0x002fc4000786c0ff */
[----:B------:R-:W-:-:S04]  /*2e10*/  SEL R5, RZ, 0x1, P1 ;  /* 0x00000001ff057807 */ /* 0x000fc80000800000 */
[----:B------:R-:W-:Y:S02]  /*2e20*/  LOP3.LUT R10, R10, R5, RZ, 0x3c, !PT ;  /* 0x000000050a0a7212 */ /* 0x000fe400078e3cff */
[----:B--2---:R-:W-:-:S04]  /*2e30*/  SEL R0, RZ, 0x1, P0 ;  /* 0x00000001ff007807 */ /* 0x004fc80000000000 */
[----:B------:R-:W-:Y:S01]  /*2e40*/  LOP3.LUT R9, R9, R0, RZ, 0x3c, !PT ;  /* 0x0000000009097212 */ /* 0x000fe200078e3cff */
[----:B------:R-:W-:Y:S06]  /*2e50*/  @P3 BRA `(.L_x_53) ;  /* 0xfffffffc002c3947 */ /* 0x000fec000383ffff */
[----:B------:R-:W-:Y:S01]  /*2e60*/  ULEA UR5, UR6, UR37, 0x3 ;  /* 0x0000002506057291 */ /* 0x000fe2000f8e18ff */
[----:B------:R-:W-:-:S08]  /*2e70*/  SHF.L.U32 R3, R12, 0x1f, RZ ;  /* 0x0000001f0c037819 */ /* 0x000fd000000006ff */
[----:B------:R-:W1:Y:S02]  /*2e80*/  SYNCS.PHASECHK.TRANS64 P0, [UR5+0x100], R3 ;  /* 0x00010003ff0075a7 */ /* 0x000e640008001005 */
[----:B-1----:R-:W-:Y:S05]  /*2e90*/  @P0 BRA `(.L_x_54) ;  /* 0x0000000000080947 */ /* 0x002fea0003800000 */
[----:B------:R-:W1:Y:S02]  /*2ea0*/  SYNCS.PHASECHK.TRANS64.TRYWAIT P0, [UR5+0x100], R3 ;  /* 0x00010003ff0075a7 */ /* 0x000e640008001105 */
[----:B-1----:R-:W-:Y:S05]  /*2eb0*/  @!P0 BRA `(.L_x_55) ;  /* 0x0000005c00a08947 */ /* 0x002fea0003800000 */
.L_x_54:
[----:B------:R-:W-:-:S04]  /*2ec0*/  UIADD3 UR4, UPT, UPT, UR6, 0x1, URZ ;  /* 0x0000000106047890 */ /* 0x000fc8000fffe0ff */
[----:B------:R-:W-:-:S04]  /*2ed0*/  UISETP.NE.AND UP0, UPT, UR4, 0x2, UPT ;  /* 0x000000020400788c */ /* 0x000fc8000bf05270 */
[----:B------:R-:W-:Y:S02]  /*2ee0*/  USEL UR7, URZ, 0x1, UP0 ;  /* 0x00000001ff077887 */ /* 0x000fe40008000000 */
[----:B------:R-:W-:-:S04]  /*2ef0*/  USEL UR4, UR4, URZ, UP0 ;  /* 0x000000ff04047287 */ /* 0x000fc80008000000 */
[----:B------:R-:W-:Y:S01]  /*2f00*/  ULEA UR4, UR4, UR37, 0x3 ;  /* 0x0000002504047291 */ /* 0x000fe2000f8e18ff */
[----:B-1----:R-:W-:-:S04]  /*2f10*/  LOP3.LUT R3, R12, UR7, RZ, 0x3c, !PT ;  /* 0x000000070c037c12 */ /* 0x002fc8000f8e3cff */
[----:B------:R-:W-:-:S04]  /*2f20*/  SHF.L.U32 R0, R3, 0x1f, RZ ;  /* 0x0000001f03007819 */ /* 0x000fc800000006ff */
[----:B------:R-:W1:Y:S02]  /*2f30*/  SYNCS.PHASECHK.TRANS64 P0, [UR4+0x100], R0 ;  /* 0x00010000ff0075a7 */ /* 0x000e640008001004 */
[----:B-1----:R-:W-:Y:S05]  /*2f40*/  @P0 EXIT ;  /* 0x000000000000094d */ /* 0x002fea0003800000 */
[----:B------:R-:W-:Y:S02]  /*2f50*/  SHF.L.U32 R3, R3, 0x1f, RZ ;  /* 0x0000001f03037819 */ /* 0x000fe400000006ff */
[----:B------:R-:W-:-:S07]  /*2f60*/  MOV R0, UR4 ;  /* 0x0000000400007c02 */ /* 0x000fce0008000f00 */
.L_x_56:
[----:B-1----:R1:W2:Y:S02]  /*2f70*/  SYNCS.PHASECHK.TRANS64.TRYWAIT P0, [R0+URZ+0x100], R3 ;  /* 0x00010003000075a7 */ /* 0x0022a400080011ff */
[----:B--2---:R-:W-:Y:S05]  /*2f80*/  @!P0 NANOSLEEP.SYNCS 0x989680 ;  /* 0x009896800000895d */ /* 0x004fea0003900000 */
[----:B------:R-:W2:Y:S02]  /*2f90*/  @!P0 SYNCS.PHASECHK.TRANS64 P0, [R0+URZ+0x100], R3 ;  /* 0x00010003000085a7 */ /* 0x000ea400080010ff */
[----:B--2---:R-:W-:Y:S05]  /*2fa0*/  @P0 EXIT ;  /* 0x000000000000094d */ /* 0x004fea0003800000 */
[----:B------:R-:W-:Y:S05]  /*2fb0*/  BRA `(.L_x_56) ;  /* 0xfffffffc00ec7947 */ /* 0x000fea000383ffff */
.L_x_49:
[----:B------:R-:W-:-:S09]  /*2fc0*/  UISETP.NE.AND UP1, UPT, UR8, URZ, UPT ;  /* 0x000000ff0800728c */ /* 0x000fd2000bf25270 */
[----:B------:R-:W-:Y:S05]  /*2fd0*/  BRA.U UP1, `(.L_x_57) ;  /* 0x0000000d017c7547 */ /* 0x000fea000b800000 */
[----:B------:R-:W-:Y:S01]  /*2fe0*/  UMOV UR4, 0x40 ;  /* 0x0000004000047882 */ /* 0x000fe20000000000 */
[----:B------:R-:W-:Y:S01]  /*2ff0*/  NOP ;  /* 0x0000000000007918 */ /* 0x000fe20000000000 */
[----:B------:R-:W-:Y:S01]  /*3000*/  ULEA UR4, UR37, UR4, 0x18 ;  /* 0x0000000425047291 */ /* 0x000fe2000f8ec0ff */
[----:B------:R-:W-:Y:S02]  /*3010*/  UMOV UR5, 0x400 ;  /* 0x0000040000057882 */ /* 0x000fe40000000000 */
[----:B------:R-:W-:-:S06]  /*3020*/  ULEA UR37, UR37, UR5, 0x18 ;  /* 0x0000000525257291 */ /* 0x000fcc000f8ec0ff */
[----:B------:R-:W1:Y:S02]  /*3030*/  LDS.U8 R0, [UR4+0x1c] ;  /* 0x00001c04ff007984 */ /* 0x000e640008000000 */
[----:B-1----:R-:W-:-:S13]  /*3040*/  ISETP.NE.AND P0, PT, R0, RZ, PT ;  /* 0x000000ff0000720c */ /* 0x002fda0003f05270 */
[----:B------:R-:W-:Y:S05]  /*3050*/  @P0 BRA `(.L_x_58) ;  /* 0x0000000000580947 */ /* 0x000fea0003800000 */
[----:B------:R-:W-:-:S13]  /*3060*/  ELECT P0, URZ, PT ;  /* 0x0000000000ff782f */ /* 0x000fda0003800000 */
[----:B------:R-:W-:Y:S05]  /*3070*/  @!P0 BRA `(.L_x_59) ;  /* 0x0000000000608947 */ /* 0x000fea0003800000 */
[----:B------:R-:W-:Y:S01]  /*3080*/  UMOV UR5, 0x10 ;  /* 0x0000001000057882 */ /* 0x000fe20000000000 */
[----:B------:R-:W-:Y:S01]  /*3090*/  HFMA2 R0, -RZ, RZ, 0, 5.9604644775390625e-08 ;  /* 0x00000001ff007431 */ /* 0x000fe200000001ff */
[----:B------:R-:W-:-:S03]  /*30a0*/  MOV R2, 0xffff ;  /* 0x0000ffff00027802 */ /* 0x000fc60000000f00 */
[----:B------:R-:W-:Y:S04]  /*30b0*/  DEPBAR.LE SB1, 0x36 ;  /* 0x00009d800000791a */ /* 0x000fe80000000000 */
[----:B------:R-:W1:Y:S02]  /*30c0*/  UTCATOMSWS.FIND_AND_SET.ALIGN UP0, UR5, UR5 ;  /* 0x00000005000575e3 */ /* 0x000e640008000800 */
[----:B-1----:R-:W-:Y:S01]  /*30d0*/  MOV R3, UR5 ;  /* 0x0000000500037c02 */ /* 0x002fe20008000f00 */
[----:B------:R-:W-:Y:S06]  /*30e0*/  BRA.U UP0, `(.L_x_60) ;  /* 0x0000000100187547 */ /* 0x000fec000b800000 */
.L_x_61:
[----:B------:R-:W-:Y:S05]  /*30f0*/  NANOSLEEP 0x64 ;  /* 0x000000640000795d */ /* 0x000fea0003800000 */
[----:B------:R-:W-:-:S05]  /*3100*/  UMOV UR5, 0x10 ;  /* 0x0000001000057882 */ /* 0x000fca0000000000 */
[----:B------:R-:W-:Y:S04]  /*3110*/  DEPBAR.LE SB1, 0x36 ;  /* 0x00009d800000791a */ /* 0x000fe80000000000 */
[----:B------:R-:W1:Y:S02]  /*3120*/  UTCATOMSWS.FIND_AND_SET.ALIGN UP0, UR5, UR5 ;  /* 0x00000005000575e3 */ /* 0x000e640008000800 */
[----:B-1----:R-:W-:Y:S01]  /*3130*/  MOV R3, UR5 ;  /* 0x0000000500037c02 */ /* 0x002fe20008000f00 */
[----:B------:R-:W-:Y:S05]  /*3140*/  BRA.U !UP0, `(.L_x_61) ;  /* 0xfffffffd08e87547 */ /* 0x000fea000b83ffff */
.L_x_60:
[-C--:B------:R-:W-:Y:S02]  /*3150*/  SHF.L.U32 R2, R2, R3.reuse, RZ ;  /* 0x0000000302027219 */ /* 0x080fe400000006ff */
[----:B------:R-:W-:Y:S01]  /*3160*/  SHF.L.U32 R0, R0, R3, RZ ;  /* 0x0000000300007219 */ /* 0x000fe200000006ff */
[----:B------:R-:W-:Y:S02]  /*3170*/  IMAD.SHL.U32 R3, R3, 0x20, RZ ;  /* 0x0000002003037824 */ /* 0x000fe400078e00ff */
[----:B------:R1:W-:Y:S04]  /*3180*/  ATOMS.OR RZ, [UR4+0x14], R2 ;  /* 0x00001402ffff798c */ /* 0x0003e8000b000004 */
[----:B------:R1:W-:Y:S04]  /*3190*/  ATOMS.OR RZ, [UR4+0x18], R0 ;  /* 0x00001800ffff798c */ /* 0x0003e8000b000004 */
[----:B------:R1:W-:Y:S01]  /*31a0*/  STS [UR37+0x1a0], R3 ;  /* 0x0001a003ff007988 */ /* 0x0003e20008000825 */
[----:B------:R-:W-:Y:S05]  /*31b0*/  BRA `(.L_x_59) ;  /* 0x0000000000107947 */ /* 0x000fea0003800000 */
.L_x_58:
[----:B------:R-:W-:Y:S02]  /*31c0*/  MOV R0, 0xffffffff ;  /* 0xffffffff00007802 */ /* 0x000fe40000000f00 */
[----:B------:R-:W-:-:S03]  /*31d0*/  MOV R2, 0x3200 ;  /* 0x0000320000027802 */ /* 0x000fc60000000f00 */
[----:B------:R1:W-:Y:S04]  /*31e0*/  STS [UR37+0x1a0], R0 ;  /* 0x0001a000ff007988 */ /* 0x0003e80008000825 */
[----:B-1-3-5:R-:W-:Y:S05]  /*31f0*/  CALL.REL.NOINC `($__internal_1_$__cuda_sm10x_tcgen05_guardrail_trap_phase_invalid_during_alloc) ;  /* 0x00000060005c7944 */ /* 0x02afea0003c00000 */
.L_x_59:
[----:B------:R-:W-:Y:S05]  /*3200*/  WARPSYNC.ALL ;  /* 0x0000000000007948 */ /* 0x000fea0003800000 */
[----:B------:R-:W2:Y:S01]  /*3210*/  S2UR UR6, SR_CgaCtaId ;  /* 0x00000000000679c3 */ /* 0x000ea20000008800 */
[----:B------:R-:W-:Y:S01]  /*3220*/  UMOV UR4, 0x400 ;  /* 0x0000040000047882 */ /* 0x000fe20000000000 */
[----:B------:R-:W-:-:S06]  /*3230*/  NOP ;  /* 0x0000000000007918 */ /* 0x000fcc0000000000 */
[----:B------:R-:W-:Y:S06]  /*3240*/  BAR.ARV 0x6, 0xa0 ;  /* 0x0182800000007b1d */ /* 0x000fec0000002000 */
[----:B------:R-:W4:Y:S01]  /*3250*/  LDCU UR7, c[0x0][0x38c] ;  /* 0x00007180ff0777ac */ /* 0x000f220008000800 */
[----:B------:R-:W-:Y:S01]  /*3260*/  IMAD.MOV.U32 R11, RZ, RZ, 0x1 ;  /* 0x00000001ff0b7424 */ /* 0x000fe200078e00ff */
[----:B------:R-:W-:Y:S01]  /*3270*/  CS2R R8, SRZ ;  /* 0x0000000000087805 */ /* 0x000fe2000001ff00 */
[----:B------:R-:W-:Y:S01]  /*3280*/  IMAD.MOV.U32 R10, RZ, RZ, RZ ;  /* 0x000000ffff0a7224 */ /* 0x000fe200078e00ff */
[----:B------:R-:W-:Y:S01]  /*3290*/  UMOV UR18, URZ ;  /* 0x000000ff00127c82 */ /* 0x000fe20008000000 */
[----:B------:R-:W-:Y:S01]  /*32a0*/  UMOV UR17, URZ ;  /* 0x000000ff00117c82 */ /* 0x000fe20008000000 */
[----:B------:R-:W-:Y:S01]  /*32b0*/  UMOV UR22, 0x0 ;  /* 0x0000000000167882 */ /* 0x000fe20000000000 */
[----:B------:R-:W-:Y:S01]  /*32c0*/  UMOV UR23, 0x8200490 ;  /* 0x0820049000177882 */ /* 0x000fe20000000000 */
[----:B------:R-:W-:Y:S01]  /*32d0*/  UMOV UR20, 0x0 ;  /* 0x0000000000147882 */ /* 0x000fe20000000000 */
[----:B------:R-:W-:Y:S01]  /*32e0*/  UMOV UR21, 0x8200490 ;  /* 0x0820049000157882 */ /* 0x000fe20000000000 */
[----:B--2---:R-:W-:Y:S01]  /*32f0*/  ULEA UR6, UR6, UR4, 0x18 ;  /* 0x0000000406067291 */ /* 0x004fe2000f8ec0ff */
[----:B------:R-:W2:Y:S03]  /*3300*/  LDCU UR4, c[0x0][0x38c] ;  /* 0x00007180ff0477ac */ /* 0x000ea60008000800 */
[----:B------:R-:W-:-:S02]  /*3310*/  UIADD3 UR11, UPT, UPT, UR6, 0x8400, URZ ;  /* 0x00008400060b7890 */ /* 0x000fc4000fffe0ff */
[----:B----4-:R-:W-:-:S03]  /*3320*/  UIADD3 UR7, UPT, UPT, UR7, 0x3f, URZ ;  /* 0x0000003f07077890 */ /* 0x010fc6000fffe0ff */
[----:B-1----:R-:W1:Y:S01]  /*3330*/  LDS R0, [UR6+0x1a0] ;  /* 0x0001a006ff007984 */ /* 0x002e620008000800 */
[----:B------:R-:W-:Y:S02]  /*3340*/  UIADD3 UR12, UPT, UPT, UR6, 0x20400, URZ ;  /* 0x00020400060c7890 */ /* 0x000fe4000fffe0ff */
[----:B------:R-:W-:Y:S02]  /*3350*/  USHF.R.S32.HI UR5, URZ, 0x1f, UR7 ;  /* 0x0000001fff057899 */ /* 0x000fe40008011407 */
[----:B------:R-:W-:Y:S02]  /*3360*/  USHF.R.U32.HI UR11, URZ, 0x4, UR11 ;  /* 0x00000004ff0b7899 */ /* 0x000fe4000801160b */
[----:B------:R-:W-:Y:S02]  /*3370*/  ULEA.HI UR5, UR5, UR7, URZ, 0x6 ;  /* 0x0000000705057291 */ /* 0x000fe4000f8f30ff */
[----:B------:R-:W-:Y:S02]  /*3380*/  USHF.R.U32.HI UR12, URZ, 0x4, UR12 ;  /* 0x00000004ff0c7899 */ /* 0x000fe4000801160c */
[----:B------:R-:W-:-:S02]  /*3390*/  USHF.R.S32.HI UR5, URZ, 0x6, UR5 ;  /* 0x00000006ff057899 */ /* 0x000fc40008011405 */
[----:B------:R-:W-:Y:S02]  /*33a0*/  ULOP3.LUT UR11, UR11, 0x3fff, URZ, 0xc0, !UPT ;  /* 0x00003fff0b0b7892 */ /* 0x000fe4000f8ec0ff */
[----:B------:R-:W-:Y:S02]  /*33b0*/  UISETP.LT.AND UP0, UPT, UR5, 0x1, UPT ;  /* 0x000000010500788c */ /* 0x000fe4000bf01270 */
[----:B------:R-:W-:Y:S02]  /*33c0*/  ULOP3.LUT UR12, UR12, 0x3fff, URZ, 0xc0, !UPT ;  /* 0x00003fff0c0c7892 */ /* 0x000fe4000f8ec0ff */
[----:B------:R-:W-:Y:S02]  /*33d0*/  USEL UR10, UR5, 0x1, !UP0 ;  /* 0x00000001050a7887 */ /* 0x000fe4000c000000 */
[----:B------:R-:W-:Y:S02]  /*33e0*/  ULOP3.LUT UR11, UR11, 0x10000, URZ, 0xfc, !UPT ;  /* 0x000100000b0b7892 */ /* 0x000fe4000f8efcff */
[----:B------:R-:W-:-:S02]  /*33f0*/  ULOP3.LUT UR12, UR12, 0x10000, URZ, 0xfc, !UPT ;  /* 0x000100000c0c7892 */ /* 0x000fc4000f8efcff */
[----:B------:R-:W-:Y:S02]  /*3400*/  UIADD3 UR10, UPT, UPT, -UR10, URZ, URZ ;  /* 0x000000ff0a0a7290 */ /* 0x000fe4000fffe1ff */
[----:B--2---:R-:W-:Y:S01]  /*3410*/  UISETP.GE.AND UP3, UPT, UR4, 0x1, UPT ;  /* 0x000000010400788c */ /* 0x004fe2000bf66270 */
[----:B-1----:R-:W-:-:S15]  /*3420*/  R2UR UR19, R0 ;  /* 0x00000000001372ca */ /* 0x002fde00000e0000 */
.L_x_68:
[----:B------:R-:W-:Y:S02]  /*3430*/  LEA R0, R10, UR6, 0x3 ;  /* 0x000000060a007c11 */ /* 0x000fe4000f8e18ff */
[----:B------:R-:W-:Y:S02]  /*3440*/  SHF.L.U32 R5, R9, 0x1f, RZ ;  /* 0x0000001f09057819 */ /* 0x000fe400000006ff */
[----:B------:R-:W-:Y:S01]  /*3450*/  PLOP3.LUT P0, PT, PT, PT, UP3, 0x80, 0x8 ;  /* 0x000000000008781c */ /* 0x000fe20003f0f038 */
[----:B------:R-:W-:Y:S01]  /*3460*/  VIADD R3, R0, 0x100 ;  /* 0x0000010000037836 */ /* 0x000fe20000000000 */
[----:B-1----:R-:W1:Y:S02]  /*3470*/  SYNCS.PHASECHK.TRANS64.TRYWAIT P1, [R0+URZ+0xf0], R5 ;  /* 0x0000f005000075a7 */ /* 0x002e6400080211ff */
[----:B-1--4-:R-:W-:Y:S09]  /*3480*/  @!P1 BRA `(.L_x_62) ;  /* 0x0000005800449947 */ /* 0x012ff20003800000 */
.L_x_146:
[----:B------:R-:W-:Y:S01]  /*3490*/  LEA R4, R10, UR6, 0x4 ;  /* 0x000000060a047c11 */ /* 0x000fe2000f8e20ff */
[----:B------:R-:W-:Y:S01]  /*34a0*/  @UP3 ULEA UR4, UR17, UR6, 0x3 ;  /* 0x0000000611043291 */ /* 0x000fe2000f8e18ff */
[----:B------:R-:W-:Y:S01]  /*34b0*/  PLOP3.LUT P2, PT, PT, PT, PT, 0x80, 0x8 ;  /* 0x000000000008781c */ /* 0x000fe20003f4f070 */
[----:B------:R-:W-:Y:S01]  /*34c0*/  ULEA UR8, UR18, UR6, 0x3 ;  /* 0x0000000612087291 */ /* 0x000fe2000f8e18ff */
[----:B------:R-:W-:Y:S01]  /*34d0*/  PRMT R3, RZ, 0x654, R3 ;  /* 0x00000654ff037816 */ /* 0x000fe20000000003 */
[----:B------:R-:W-:Y:S01]  /*34e0*/  ULEA UR9, UR18, UR19, 0x7 ;  /* 0x0000001312097291 */ /* 0x000fe2000f8e38ff */
[----:B-1----:R-:W1:Y:S01]  /*34f0*/  LDS.128 R4, [R4+0x180] ;  /* 0x0001800004047984 */ /* 0x002e620000000c00 */
[----:B------:R-:W-:Y:S02]  /*3500*/  @P0 SHF.L.U32 R2, R8, 0x1f, RZ ;  /* 0x0000001f08020819 */ /* 0x000fe400000006ff */
[----:B------:R-:W-:Y:S01]  /*3510*/  SHF.L.U32 R0, R11, 0x1f, RZ ;  /* 0x0000001f0b007819 */ /* 0x000fe200000006ff */
[----:B------:R-:W-:Y:S01]  /*3520*/  @!PT LDS RZ, [RZ] ;  /* 0x00000000fffff984 */ /* 0x000fe20000000800 */
[----:B------:R-:W-:Y:S01]  /*3530*/  @!PT LDS RZ, [RZ] ;  /* 0x00000000fffff984 */ /* 0x000fe20000000800 */
[----:B------:R-:W-:Y:S01]  /*3540*/  @!PT LDS RZ, [RZ] ;  /* 0x00000000fffff984 */ /* 0x000fe20000000800 */
[----:B------:R-:W-:Y:S01]  /*3550*/  @!PT LDS RZ, [RZ] ;  /* 0x00000000fffff984 */ /* 0x000fe20000000800 */
[----:B------:R2:W-:Y:S06]  /*3560*/  MEMBAR.ALL.CTA ;  /* 0x0000000000007992 */ /* 0x0005ec0000008000 */
[----:B--2---:R-:W2:Y:S02]  /*3570*/  FENCE.VIEW.ASYNC.S ;  /* 0x00000000000073c6 */ /* 0x004ea40000000000 */
[----:B--2---:R2:W-:Y:S01]  /*3580*/  SYNCS.ARRIVE.TRANS64.RED.A1T0 RZ, [R3+URZ], RZ ;  /* 0x000000ff03ff79a7 */ /* 0x0045e200081004ff */
[----:B------:R2:W4:Y:S01]  /*3590*/  @P0 SYNCS.PHASECHK.TRANS64.TRYWAIT P2, [UR4], R2 ;  /* 0x00000002ff0005a7 */ /* 0x0005220008041104 */
[----:B-1----:R-:W-:Y:S01]  /*35a0*/  LOP3.LUT P1, RZ, R6, 0x1, RZ, 0xc0, !PT ;  /* 0x0000000106ff7812 */ /* 0x002fe2000782c0ff */
[----:B------:R-:W1:Y:S02]  /*35b0*/  SYNCS.PHASECHK.TRANS64.TRYWAIT P0, [UR8+0x130], R0 ;  /* 0x00013000ff0075a7 */ /* 0x000e640008001108 */
[----:B-12-4-:R-:W-:Y:S10]  /*35c0*/  @!P0 BRA `(.L_x_63) ;  /* 0x0000005800088947 */ /* 0x016ff40003800000 */
.L_x_148:
[----:B------:R-:W-:Y:S01]  /*35d0*/  IADD3 R10, PT, PT, R10, 0x1, RZ ;  /* 0x000000010a0a7810 */ /* 0x000fe20007ffe0ff */
[----:B------:R-:W-:Y:S06]  /*35e0*/  BRA.U !UP3, `(.L_x_64) ;  /* 0x000000010b987547 */ /* 0x000fec000b800000 */
[----:B------:R-:W-:Y:S01]  /*35f0*/  UPLOP3.LUT UP4, UPT, UPT, UPT, UPT, 0x40, 0x4 ;  /* 0x000000000004789c */ /* 0x000fe20003f8e870 */
[----:B------:R-:W-:Y:S01]  /*3600*/  UMOV UR16, UR10 ;  /* 0x0000000a00107c82 */ /* 0x000fe20008000000 */
[----:B------:R-:W-:Y:S01]  /*3610*/  UMOV UR15, UR5 ;  /* 0x00000005000f7c82 */ /* 0x000fe20008000000 */
[----:B------:R-:W-:-:S08]  /*3620*/  UMOV UR14, UR17 ;  /* 0x00000011000e7c82 */ /* 0x000fd00008000000 */
.L_x_67:
[----:B------:R-:W-:Y:S02]  /*3630*/  UIADD3 UR16, UPT, UPT, UR16, 0x1, URZ ;  /* 0x0000000110107890 */ /* 0x000fe4000fffe0ff */
[----:B--2---:R-:W-:Y:S02]  /*3640*/  ULEA UR7, UR14, UR6, 0x3 ;  /* 0x000000060e077291 */ /* 0x004fe4000f8e18ff */
[----:B------:R-:W-:Y:S01]  /*3650*/  UISETP.NE.AND UP0, UPT, UR16, URZ, UPT ;  /* 0x000000ff1000728c */ /* 0x000fe2000bf05270 */
[----:B----4-:R-:W-:Y:S10]  /*3660*/  @P2 BRA `(.L_x_65) ;  /* 0x00000000000c2947 */ /* 0x010ff40003800000 */
[----:B-1----:R-:W-:Y:S04]  /*3670*/  SHF.L.U32 R3, R8, 0x1f, RZ ;  /* 0x0000001f08037819 */ /* 0x002fe800000006ff */
[----:B------:R-:W1:Y:S02]  /*3680*/  SYNCS.PHASECHK.TRANS64.TRYWAIT P0, [UR7], R3 ;  /* 0x00000003ff0075a7 */ /* 0x000e640008001107 */
[----:B-1----:R-:W-:Y:S05]  /*3690*/  @!P0 BRA `(.L_x_66) ;  /* 0x0000005400ec8947 */ /* 0x002fea0003800000 */
.L_x_65:
[----:B------:R-:W-:Y:S01]  /*36a0*/  UISETP.NE.AND UP1, UPT, UR15, 0x1, UPT ;  /* 0x000000010f00788c */ /* 0x000fe2000bf25270 */
[----:B------:R-:W-:Y:S01]  /*36b0*/  PLOP3.LUT P2, PT, PT, PT, PT, 0x80, 0x8 ;  /* 0x000000000008781c */ /* 0x000fe20003f4f070 */
[----:B------:R-:W-:Y:S02]  /*36c0*/  UIADD3 UR17, UPT, UPT, UR14, 0x1, URZ ;  /* 0x000000010e117890 */ /* 0x000fe4000fffe0ff */
[----:B------:R-:W-:Y:S02]  /*36d0*/  ULEA UR24, UR14, UR12, 0x9 ;  /* 0x0000000c0e187291 */ /* 0x000fe4000f8e48ff */
[----:B------:R-:W-:Y:S01]  /*36e0*/  UISETP.NE.AND UP2, UPT, UR17, 0xc, UPT ;  /* 0x0000000c1100788c */ /* 0x000fe2000bf45270 */
[----:B------:R-:W-:Y:S01]  /*36f0*/  PLOP3.LUT P0, PT, PT, PT, UP1, 0x80, 0x8 ;  /* 0x000000000008781c */ /* 0x000fe20003f0f018 */
[----:B------:R-:W-:Y:S02]  /*3700*/  ULEA UR26, UR14, UR11, 0x9 ;  /* 0x0000000b0e1a7291 */ /* 0x000fe4000f8e48ff */
[----:B------:R-:W-:Y:S02]  /*3710*/  USEL UR13, URZ, 0x1, UP2 ;  /* 0x00000001ff0d7887 */ /* 0x000fe40009000000 */
[----:B------:R-:W-:Y:S02]  /*3720*/  USEL UR17, UR17, URZ, UP2 ;  /* 0x000000ff11117287 */ /* 0x000fe40009000000 */
[----:B------:R-:W-:Y:S02]  /*3730*/  UIADD3 UR30, UPT, UPT, UR24, 0x2, URZ ;  /* 0x00000002181e7890 */ /* 0x000fe4000fffe0ff */
[----:B------:R-:W-:Y:S01]  /*3740*/  @UP1 ULEA UR4, UR17, UR6, 0x3 ;  /* 0x0000000611041291 */ /* 0x000fe2000f8e18ff */
[----:B------:R-:W-:Y:S01]  /*3750*/  LOP3.LUT R8, R8, UR13, RZ, 0x3c, !PT ;  /* 0x0000000d08087c12 */ /* 0x000fe2000f8e3cff */
[----:B------:R-:W-:Y:S02]  /*3760*/  UIADD3 UR28, UPT, UPT, UR26, 0x2, URZ ;  /* 0x000000021a1c7890 */ /* 0x000fe4000fffe0ff */
[----:B------:R-:W-:Y:S01]  /*3770*/  UIADD3 UR7, UPT, UPT, UR7, 0x60, URZ ;  /* 0x0000006007077890 */ /* 0x000fe2000fffe0ff */
[----:B-1----:R-:W-:Y:S01]  /*3780*/  @P0 SHF.L.U32 R0, R8, 0x1f, RZ ;  /* 0x0000001f08000819 */ /* 0x002fe200000006ff */
[----:B------:R-:W-:Y:S01]  /*3790*/  UMOV UR25, 0x80004020 ;  /* 0x8000402000197882 */ /* 0x000fe20000000000 */
[----:B------:R-:W-:Y:S01]  /*37a0*/  UMOV UR27, 0x80004020 ;  /* 0x80004020001b7882 */ /* 0x000fe20000000000 */
[----:B------:R-:W-:Y:S01]  /*37b0*/  UMOV UR31, 0x80004020 ;  /* 0x80004020001f7882 */ /* 0x000fe20000000000 */
[----:B------:R2:W4:Y:S01]  /*37c0*/  @P0 SYNCS.PHASECHK.TRANS64.TRYWAIT P2, [UR4], R0 ;  /* 0x00000000ff0005a7 */ /* 0x0005220008041104 */
[----:B------:R-:W-:Y:S01]  /*37d0*/  UIADD3 UR15, UPT, UPT, UR15, -0x1, URZ ;  /* 0xffffffff0f0f7890 */ /* 0x000fe2000fffe0ff */
[----:B------:R2:W-:Y:S01]  /*37e0*/  UTCQMMA gdesc[UR26], gdesc[UR24], tmem[UR9], tmem[UR22], idesc[UR23], UP4 ;  /* 0x00ff16181a0075ea */ /* 0x0005e2000a000309 */
[----:B------:R-:W-:Y:S01]  /*37f0*/  UPLOP3.LUT UP4, UPT, UPT, UPT, UPT, 0x80, 0x8 ;  /* 0x000000000008789c */ /* 0x000fe20003f8f070 */
[----:B------:R-:W-:Y:S01]  /*3800*/  UMOV UR29, 0x80004020 ;  /* 0x80004020001d7882 */ /* 0x000fe20000000000 */
[----:B------:R-:W-:Y:S01]  /*3810*/  UMOV UR14, UR17 ;  /* 0x00000011000e7c82 */ /* 0x000fe20008000000 */
[----:B------:R2:W-:Y:S01]  /*3820*/  UTCQMMA gdesc[UR28], gdesc[UR30], tmem[UR9], tmem[UR20], idesc[UR21], UPT ;  /* 0x00ff141e1c0075ea */ /* 0x0005e2000b800309 */
[----:B------:R2:W-:Y:S01]  /*3830*/  UTCBAR [UR7], URZ ;  /* 0x000000ff070073e9 */ /* 0x0005e200080000ff */
[----:B------:R-:W-:Y:S06]  /*3840*/  BRA.U UP0, `(.L_x_67) ;  /* 0xfffffffd00787547 */ /* 0x000fec000b83ffff */
.L_x_64:
[----:B------:R-:W-:Y:S01]  /*3850*/  UIADD3 UR18, UPT, UPT, UR18, 0x1, URZ ;  /* 0x0000000112127890 */ /* 0x000fe2000fffe0ff */
[C---:B------:R-:W-:Y:S01]  /*3860*/  ISETP.NE.AND P0, PT, R10.reuse, 0x2, PT ;  /* 0x000000020a00780c */ /* 0x040fe20003f05270 */
[----:B------:R-:W-:Y:S02]  /*3870*/  UIADD3 UR8, UPT, UPT, UR8, 0x110, URZ ;  /* 0x0000011008087890 */ /* 0x000fe4000fffe0ff */
[----:B------:R-:W-:Y:S01]  /*3880*/  UISETP.NE.AND UP0, UPT, UR18, 0x4, UPT ;  /* 0x000000041200788c */ /* 0x000fe2000bf05270 */
[----:B-12---:R-:W-:Y:S02]  /*3890*/  SEL R0, RZ, 0x1, P0 ;  /* 0x00000001ff007807 */ /* 0x006fe40000000000 */
[----:B------:R-:W-:Y:S01]  /*38a0*/  SEL R10, R10, RZ, P0 ;  /* 0x000000ff0a0a7207 */ /* 0x000fe20000000000 */
[----:B------:R-:W-:Y:S01]  /*38b0*/  USEL UR4, URZ, 0x1, UP0 ;  /* 0x00000001ff047887 */ /* 0x000fe20008000000 */
[----:B------:R-:W-:Y:S01]  /*38c0*/  LOP3.LUT R9, R9, R0, RZ, 0x3c, !PT ;  /* 0x0000000009097212 */ /* 0x000fe200078e3cff */
[----:B------:R-:W-:Y:S01]  /*38d0*/  USEL UR18, UR18, URZ, UP0 ;  /* 0x000000ff12127287 */ /* 0x000fe20008000000 */
[----:B------:R1:W-:Y:S03]  /*38e0*/  UTCBAR [UR8], URZ ;  /* 0x000000ff080073e9 */ /* 0x0003e600080000ff */
[----:B------:R-:W-:Y:S01]  /*38f0*/  LOP3.LUT R11, R11, UR4, RZ, 0x3c, !PT ;  /* 0x000000040b0b7c12 */ /* 0x000fe2000f8e3cff */
[----:B------:R-:W-:Y:S07]  /*3900*/  @P1 BRA `(.L_x_68) ;  /* 0xfffffff800c81947 */ /* 0x000fee000383ffff */
[----:B------:R-:W2:Y:S01]  /*3910*/  S2UR UR4, SR_CgaCtaId ;  /* 0x00000000000479c3 */ /* 0x000ea20000008800 */
[----:B------:R-:W-:Y:S01]  /*3920*/  ELECT P0, URZ, PT ;  /* 0x0000000000ff782f */ /* 0x000fe20003800000 */
[----:B------:R-:W-:Y:S01]  /*3930*/  IMAD.MOV.U32 R0, RZ, RZ, 0x1 ;  /* 0x00000001ff007424 */ /* 0x000fe200078e00ff */
[----:B------:R-:W-:Y:S01]  /*3940*/  UIADD3 UR6, UPT, UPT, UR6, 0x130, URZ ;  /* 0x0000013006067890 */ /* 0x000fe2000fffe0ff */
[----:B------:R-:W-:Y:S01]  /*3950*/  SHF.L.U32 R3, R11, 0x1f, RZ ;  /* 0x0000001f0b037819 */ /* 0x000fe200000006ff */
[----:B------:R-:W-:-:S03]  /*3960*/  UMOV UR5, 0x40 ;  /* 0x0000004000057882 */ /* 0x000fc60000000000 */
[----:B------:R-:W-:Y:S01]  /*3970*/  UVIRTCOUNT.DEALLOC.SMPOOL 0x80 ;  /* 0x000000800000784c */ /* 0x000fe20000000000 */
[----:B--2---:R-:W-:Y:S02]  /*3980*/  ULEA UR4, UR4, UR5, 0x18 ;  /* 0x0000000504047291 */ /* 0x004fe4000f8ec0ff */
[----:B------:R-:W-:-:S07]  /*3990*/  ULEA UR5, UR18, UR6, 0x3 ;  /* 0x0000000612057291 */ /* 0x000fce000f8e18ff */
[----:B------:R2:W-:Y:S02]  /*39a0*/  @P0 STS.U8 [UR4+0x1c], R0 ;  /* 0x00001c00ff000988 */ /* 0x0005e40008000004 */
[----:B------:R-:W3:Y:S02]  /*39b0*/  SYNCS.PHASECHK.TRANS64.TRYWAIT P0, [UR5], R3 ;  /* 0x00000003ff0075a7 */ /* 0x000ee40008001105 */
[----:B--23--:R-:W-:Y:S05]  /*39c0*/  @!P0 BRA `(.L_x_69) ;  /* 0x0000005400388947 */ /* 0x00cfea0003800000 */
.L_x_151:
[----:B------:R-:W-:-:S04]  /*39d0*/  UIADD3 UR7, UPT, UPT, UR18, 0x1, URZ ;  /* 0x0000000112077890 */ /* 0x000fc8000fffe0ff */
[----:B------:R-:W-:-:S04]  /*39e0*/  UISETP.NE.AND UP0, UPT, UR7, 0x4, UPT ;  /* 0x000000040700788c */ /* 0x000fc8000bf05270 */
[----:B-1----:R-:W-:Y:S02]  /*39f0*/  USEL UR8, URZ, 0x1, UP0 ;  /* 0x00000001ff087887 */ /* 0x002fe40008000000 */
[----:B------:R-:W-:-:S04]  /*3a00*/  USEL UR7, UR7, URZ, UP0 ;  /* 0x000000ff07077287 */ /* 0x000fc80008000000 */
[----:B------:R-:W-:Y:S01]  /*3a10*/  ULEA UR5, UR7, UR6, 0x3 ;  /* 0x0000000607057291 */ /* 0x000fe2000f8e18ff */
[----:B------:R-:W-:-:S04]  /*3a20*/  LOP3.LUT R2, R11, UR8, RZ, 0x3c, !PT ;  /* 0x000000080b027c12 */ /* 0x000fc8000f8e3cff */
[----:B--2---:R-:W-:-:S04]  /*3a30*/  SHF.L.U32 R3, R2, 0x1f, RZ ;  /* 0x0000001f02037819 */ /* 0x004fc800000006ff */
[----:B------:R-:W1:Y:S02]  /*3a40*/  SYNCS.PHASECHK.TRANS64.TRYWAIT P0, [UR5], R3 ;  /* 0x00000003ff0075a7 */ /* 0x000e640008001105 */
[----:B-1----:R-:W-:Y:S05]  /*3a50*/  @!P0 BRA `(.L_x_70) ;  /* 0x00000054002c8947 */ /* 0x002fea0003800000 */
.L_x_153:
        /* <DEDUP_REMOVED lines=9> */
.L_x_155:
[----:B------:R-:W-:-:S04]  /*3af0*/  UIADD3 UR7, UPT, UPT, UR7, 0x1, URZ ;  /* 0x0000000107077890 */ /* 0x000fc8000fffe0ff */
[----:B------:R-:W-:-:S04]  /*3b00*/  UISETP.NE.AND UP0, UPT, UR7, 0x4, UPT ;  /* 0x000000040700788c */ /* 0x000fc8000bf05270 */
[----:B------:R-:W-:Y:S02]  /*3b10*/  USEL UR5, URZ, 0x1, UP0 ;  /* 0x00000001ff057887 */ /* 0x000fe40008000000 */
[----:B------:R-:W-:-:S04]  /*3b20*/  USEL UR7, UR7, URZ, UP0 ;  /* 0x000000ff07077287 */ /* 0x000fc80008000000 */
[----:B------:R-:W-:Y:S01]  /*3b30*/  ULEA UR7, UR7, UR6, 0x3 ;  /* 0x0000000607077291 */ /* 0x000fe2000f8e18ff */
[----:B-1----:R-:W-:-:S04]  /*3b40*/  LOP3.LUT R3, R2, UR5, RZ, 0x3c, !PT ;  /* 0x0000000502037c12 */ /* 0x002fc8000f8e3cff */
[----:B------:R-:W-:-:S04]  /*3b50*/  SHF.L.U32 R3, R3, 0x1f, RZ ;  /* 0x0000001f03037819 */ /* 0x000fc800000006ff */
[----:B------:R-:W1:Y:S02]  /*3b60*/  SYNCS.PHASECHK.TRANS64.TRYWAIT P0, [UR7], R3 ;  /* 0x00000003ff0075a7 */ /* 0x000e640008001107 */
[----:B-1----:R-:W-:Y:S05]  /*3b70*/  @!P0 BRA `(.L_x_72) ;  /* 0x0000005400148947 */ /* 0x002fea0003800000 */
.L_x_157:
[----:B------:R-:W-:Y:S01]  /*3b80*/  NOP ;  /* 0x0000000000007918 */ /* 0x000fe20000000000 */
[----:B-1----:R-:W1:Y:S01]  /*3b90*/  LDS R0, [UR4+0x14] ;  /* 0x00001404ff007984 */ /* 0x002e620008000800 */
[----:B------:R-:W-:Y:S01]  /*3ba0*/  ULOP3.LUT UR6, UR19, 0xffff, URZ, 0xc0, !UPT ;  /* 0x0000ffff13067892 */ /* 0x000fe2000f8ec0ff */
[----:B------:R-:W-:Y:S01]  /*3bb0*/  UMOV UR8, 0xffff ;  /* 0x0000ffff00087882 */ /* 0x000fe20000000000 */
[----:B------:R-:W-:Y:S02]  /*3bc0*/  UMOV UR5, 0x1 ;  /* 0x0000000100057882 */ /* 0x000fe40000000000 */
[----:B------:R-:W-:-:S04]  /*3bd0*/  USHF.R.U32.HI UR6, URZ, 0x5, UR6 ;  /* 0x00000005ff067899 */ /* 0x000fc80008011606 */
[----:B------:R-:W-:Y:S02]  /*3be0*/  USHF.L.U32 UR8, UR8, UR6, URZ ;  /* 0x0000000608087299 */ /* 0x000fe400080006ff */
[----:B------:R-:W-:-:S04]  /*3bf0*/  USHF.L.U32 UR5, UR5, UR6, URZ ;  /* 0x0000000605057299 */ /* 0x000fc800080006ff */
[----:B-1----:R-:W-:-:S04]  /*3c00*/  LOP3.LUT R0, R0, UR8, RZ, 0xc0, !PT ;  /* 0x0000000800007c12 */ /* 0x002fc8000f8ec0ff */
[----:B------:R-:W-:-:S13]  /*3c10*/  ISETP.NE.AND P0, PT, R0, UR8, PT ;  /* 0x0000000800007c0c */ /* 0x000fda000bf05270 */
[----:B------:R-:W-:Y:S05]  /*3c20*/  @P0 BRA `(.L_x_73) ;  /* 0x0000000000580947 */ /* 0x000fea0003800000 */
[----:B------:R-:W1:Y:S02]  /*3c30*/  LDS R0, [UR4+0x18] ;  /* 0x00001804ff007984 */ /* 0x000e640008000800 */
[----:B-1----:R-:W-:-:S04]  /*3c40*/  LOP3.LUT R0, R0, UR5, RZ, 0xc0, !PT ;  /* 0x0000000500007c12 */ /* 0x002fc8000f8ec0ff */
[----:B------:R-:W-:-:S13]  /*3c50*/  ISETP.NE.AND P0, PT, R0, UR5, PT ;  /* 0x0000000500007c0c */ /* 0x000fda000bf05270 */
[----:B------:R-:W-:Y:S05]  /*3c60*/  @P0 BRA `(.L_x_74) ;  /* 0x00000000003c0947 */ /* 0x000fea0003800000 */
[----:B------:R-:W1:Y:S01]  /*3c70*/  S2R R2, SR_LANEID ;  /* 0x0000000000027919 */ /* 0x000e620000000000 */
[----:B------:R-:W-:Y:S01]  /*3c80*/  ULOP3.LUT UR8, URZ, UR8, URZ, 0x33, !UPT ;  /* 0x00000008ff087292 */ /* 0x000fe2000f8e33ff */
[----:B------:R-:W-:Y:S01]  /*3c90*/  LOP3.LUT R4, RZ, UR5, RZ, 0x33, !PT ;  /* 0x00000005ff047c12 */ /* 0x000fe2000f8e33ff */
[----:B------:R-:W-:Y:S02]  /*3ca0*/  VOTEU.ANY UR7, UPT, PT ;  /* 0x0000000000077886 */ /* 0x000fe400038e0100 */
[----:B------:R-:W-:Y:S01]  /*3cb0*/  UFLO.U32 UR7, UR7 ;  /* 0x00000007000772bd */ /* 0x000fe200080e0000 */
[----:B------:R-:W2:Y:S01]  /*3cc0*/  REDUX UR5, R4 ;  /* 0x00000000040573c4 */ /* 0x000ea20000000000 */
[----:B------:R-:W-:-:S06]  /*3cd0*/  IMAD.U32 R0, RZ, RZ, UR8 ;  /* 0x00000008ff007e24 */ /* 0x000fcc000f8e00ff */
[----:B------:R3:W-:Y:S01]  /*3ce0*/  UTCATOMSWS.AND URZ, UR8 ;  /* 0x0000000800ff79e3 */ /* 0x0007e20008000000 */
[----:B------:R-:W4:Y:S01]  /*3cf0*/  REDUX UR6, R0 ;  /* 0x00000000000673c4 */ /* 0x000f220000000000 */
[----:B-1----:R-:W-:Y:S01]  /*3d00*/  ISETP.EQ.U32.AND P0, PT, R2, UR7, PT ;  /* 0x0000000702007c0c */ /* 0x002fe2000bf02070 */
[----:B--2---:R-:W-:Y:S01]  /*3d10*/  IMAD.U32 R2, RZ, RZ, UR5 ;  /* 0x00000005ff027e24 */ /* 0x004fe2000f8e00ff */
[----:B----4-:R-:W-:-:S11]  /*3d20*/  MOV R3, UR6 ;  /* 0x0000000600037c02 */ /* 0x010fd60008000f00 */
[----:B------:R3:W-:Y:S04]  /*3d30*/  @P0 ATOMS.AND RZ, [UR4+0x14], R3 ;  /* 0x00001403ffff098c */ /* 0x0007e8000a800004 */
[----:B------:R3:W-:Y:S01]  /*3d40*/  @P0 ATOMS.AND RZ, [UR4+0x18], R2 ;  /* 0x00001802ffff098c */ /* 0x0007e2000a800004 */
[----:B------:R-:W-:Y:S05]  /*3d50*/  BRA `(.L_x_75) ;  /* 0x0000000000147947 */ /* 0x000fea0003800000 */
.L_x_74:
[----:B------:R-:W-:Y:S02]  /*3d60*/  MOV R2, 0x3d80 ;  /* 0x00003d8000027802 */ /* 0x000fe40000000f00 */
[----:B----45:R-:W-:Y:S05]  /*3d70*/  CALL.REL.NOINC `($__internal_0_$__cuda_sm10x_tcgen05_guardrail_trap_col_being_dealloced_not_returned_by_alloc) ;  /* 0x0000005400707944 */ /* 0x030fea0003c00000 */
[----:B------:R-:W-:Y:S05]  /*3d80*/  BRA `(.L_x_75) ;  /* 0x0000000000087947 */ /* 0x000fea0003800000 */
.L_x_73:
[----:B------:R-:W-:Y:S02]  /*3d90*/  MOV R2, 0x3db0 ;  /* 0x00003db000027802 */ /* 0x000fe40000000f00 */
[----:B----45:R-:W-:Y:S05]  /*3da0*/  CALL.REL.NOINC `($__internal_2_$__cuda_sm10x_tcgen05_guardrail_trap_unallocated_columns_being_dealloced) ;  /* 0x00000054007c7944 */ /* 0x030fea0003c00000 */
.L_x_75:
[----:B------:R-:W-:Y:S01]  /*3db0*/  NOP ;  /* 0x0000000000007918 */ /* 0x000fe20000000000 */
[----:B---3--:R-:W-:Y:S05]  /*3dc0*/  EXIT ;  /* 0x000000000000794d */ /* 0x008fea0003800000 */
.L_x_57:
[----:B------:R-:W-:-:S09]  /*3dd0*/  UISETP.NE.OR UP2, UPT, UR8, 0x3, !UP2 ;  /* 0x000000030800788c */ /* 0x000fd2000d745670 */
[----:B------:R-:W-:Y:S05]  /*3de0*/  BRA.U UP2, `(.L_x_76) ;  /* 0x0000000d02407547 */ /* 0x000fea000b800000 */
[----:B------:R-:W1:Y:S01]  /*3df0*/  LDC R0, c[0x0][0xb30] ;  /* 0x0002cc00ff007b82 */ /* 0x000e620000000800 */
[----:B------:R-:W2:Y:S01]  /*3e00*/  LDCU.64 UR8, c[0x0][0x888] ;  /* 0x00011100ff0877ac */ /* 0x000ea20008000a00 */
[----:B------:R-:W-:Y:S02]  /*3e10*/  HFMA2 R29, -RZ, RZ, 0, 0 ;  /* 0x00000000ff1d7431 */ /* 0x000fe400000001ff */
[----:B------:R-:W-:Y:S01]  /*3e20*/  IMAD.MOV.U32 R31, RZ, RZ, 0x1 ;  /* 0x00000001ff1f7424 */ /* 0x000fe200078e00ff */
[----:B------:R-:W-:Y:S01]  /*3e30*/  MOV R23, 0x2000 ;  /* 0x0000200000177802 */ /* 0x000fe20000000f00 */
[----:B------:R-:W4:Y:S01]  /*3e40*/  LDCU.64 UR4, c[0x0][0x890] ;  /* 0x00011200ff0477ac */ /* 0x000f220008000a00 */
[----:B------:R-:W-:Y:S01]  /*3e50*/  IMAD.MOV.U32 R30, RZ, RZ, RZ ;  /* 0x000000ffff1e7224 */ /* 0x000fe200078e00ff */
[----:B------:R-:W3:Y:S01]  /*3e60*/  LDC R19, c[0x0][0x370] ;  /* 0x0000dc00ff137b82 */ /* 0x000ee20000000800 */
[----:B------:R-:W-:Y:S01]  /*3e70*/  UMOV UR7, 0x400 ;  /* 0x0000040000077882 */ /* 0x000fe20000000000 */
[----:B------:R-:W-:-:S02]  /*3e80*/  UPLOP3.LUT UP1, UPT, UPT, UPT, UPT, 0x40, 0x4 ;  /* 0x000000000004789c */ /* 0x000fc40003f2e870 */
[----:B------:R-:W-:-:S04]  /*3e90*/  ULEA UR7, UR37, UR7, 0x18 ;  /* 0x0000000725077291 */ /* 0x000fc8000f8ec0ff */
[----:B------:R-:W3:Y:S01]  /*3ea0*/  LDC R2, c[0x0][0xb0c] ;  /* 0x0002c300ff027b82 */ /* 0x000ee20000000800 */
[----:B------:R-:W-:Y:S02]  /*3eb0*/  UIADD3 UR13, UPT, UPT, UR7, 0xc8, URZ ;  /* 0x000000c8070d7890 */ /* 0x000fe4000fffe0ff */
[----:B--2---:R-:W-:Y:S02]  /*3ec0*/  UISETP.NE.U32.AND UP2, UPT, UR8, URZ, UPT ;  /* 0x000000ff0800728c */ /* 0x004fe4000bf45070 */
[----:B------:R-:W-:Y:S02]  /*3ed0*/  UIADD3 UR17, UPT, UPT, UR7, 0xc0, URZ ;  /* 0x000000c007117890 */ /* 0x000fe4000fffe0ff */
[----:B----4-:R-:W-:Y:S01]  /*3ee0*/  UISETP.NE.U32.AND UP3, UPT, UR4, URZ, UPT ;  /* 0x000000ff0400728c */ /* 0x010fe2000bf65070 */
[----:B------:R-:W2:Y:S01]  /*3ef0*/  LDC R18, c[0x0][0xb20] ;  /* 0x0002c800ff127b82 */ /* 0x000ea20000000800 */
[----:B-1----:R-:W-:Y:S01]  /*3f00*/  ISETP.NE.AND P1, PT, R0, 0x1, PT ;  /* 0x000000010000780c */ /* 0x002fe20003f25270 */
[----:B------:R-:W-:-:S02]  /*3f10*/  UISETP.NE.AND.EX UP2, UPT, UR9, URZ, UPT, UP2 ;  /* 0x000000ff0900728c */ /* 0x000fc4000bf45320 */
[----:B------:R-:W-:Y:S02]  /*3f20*/  UPRMT UR13, UR37, 0x654, UR13 ;  /* 0x00000654250d7896 */ /* 0x000fe4000800000d */
[----:B------:R-:W-:Y:S02]  /*3f30*/  UISETP.NE.AND.EX UP3, UPT, UR5, URZ, UPT, UP3 ;  /* 0x000000ff0500728c */ /* 0x000fe4000bf65330 */
[----:B------:R-:W1:Y:S08]  /*3f40*/  LDC.64 R32, c[0x0][0x348] ;  /* 0x0000d200ff207b82 */ /* 0x000e700000000a00 */
[----:B------:R-:W4:Y:S08]  /*3f50*/  LDC.64 R16, c[0x0][0xb10] ;  /* 0x0002c400ff107b82 */ /* 0x000f300000000a00 */
[----:B------:R-:W1:Y:S08]  /*3f60*/  LDC.64 R6, c[0x0][0xb18] ;  /* 0x0002c600ff067b82 */ /* 0x000e700000000a00 */
[----:B------:R-:W1:Y:S08]  /*3f70*/  LDC.64 R4, c[0x0][0xb28] ;  /* 0x0002ca00ff047b82 */ /* 0x000e700000000a00 */
[----:B--23--:R-:W1:Y:S02]  /*3f80*/  LDC R22, c[0x0][0x374] ;  /* 0x0000dd00ff167b82 */ /* 0x00ce640000000800 */
.L_x_85:
[C---:B------:R-:W-:Y:S02]  /*3f90*/  LEA R0, R30.reuse, UR7, 0x3 ;  /* 0x000000071e007c11 */ /* 0x040fe4000f8e18ff */
[----:B------:R-:W-:Y:S02]  /*3fa0*/  SHF.L.U32 R3, R29, 0x1f, RZ ;  /* 0x0000001f1d037819 */ /* 0x000fe400000006ff */
[----:B------:R-:W-:Y:S02]  /*3fb0*/  LEA R24, R30, UR7, 0x4 ;  /* 0x000000071e187c11 */ /* 0x000fe4000f8e20ff */
[----:B--2---:R-:W2:Y:S02]  /*3fc0*/  SYNCS.PHASECHK.TRANS64.TRYWAIT P0, [R0+URZ+0xf0], R3 ;  /* 0x0000f003000075a7 */ /* 0x004ea400080011ff */
[----:B--2---:R-:W-:Y:S05]  /*3fd0*/  @!P0 BRA `(.L_x_77) ;  /* 0x0000005000148947 */ /* 0x004fea0003800000 */
.L_x_158:
[----:B------:R-:W-:Y:S01]  /*3fe0*/  ISETP.GE.AND P0, PT, R72, 0x1, PT ;  /* 0x000000014800780c */ /* 0x000fe20003f06270 */
[----:B------:R-:W3:Y:S01]  /*3ff0*/  LDS.128 R24, [R24+0x180] ;  /* 0x0001800018187984 */ /* 0x000ee20000000c00 */
[----:B--2---:R-:W-:Y:S01]  /*4000*/  VIADD R0, R0, 0x100 ;  /* 0x0000010000007836 */ /* 0x004fe20000000000 */
[----:B------:R-:W-:Y:S01]  /*4010*/  @!PT LDS RZ, [RZ] ;  /* 0x00000000fffff984 */ /* 0x000fe20000000800 */
[----:B------:R-:W-:Y:S01]  /*4020*/  @!PT LDS RZ, [RZ] ;  /* 0x00000000fffff984 */ /* 0x000fe20000000800 */
[----:B------:R-:W-:Y:S01]  /*4030*/  @!PT LDS RZ, [RZ] ;  /* 0x00000000fffff984 */ /* 0x000fe20000000800 */
[----:B------:R-:W-:Y:S01]  /*4040*/  @!PT LDS RZ, [RZ] ;  /* 0x00000000fffff984 */ /* 0x000fe20000000800 */
[----:B------:R2:W-:Y:S06]  /*4050*/  MEMBAR.ALL.CTA ;  /* 0x0000000000007992 */ /* 0x0005ec0000008000 */
[----:B--2---:R-:W2:Y:S01]  /*4060*/  FENCE.VIEW.ASYNC.S ;  /* 0x00000000000073c6 */ /* 0x004ea20000000000 */
[----:B------:R-:W-:Y:S04]  /*4070*/  PRMT R0, RZ, 0x654, R0 ;  /* 0x00000654ff007816 */ /* 0x000fe80000000000 */
[----:B--2---:R2:W-:Y:S01]  /*4080*/  SYNCS.ARRIVE.TRANS64.RED.A1T0 RZ, [R0+URZ], RZ ;  /* 0x000000ff00ff79a7 */ /* 0x0045e200081004ff */
[----:B---3--:R-:W-:Y:S11]  /*4090*/  LOP3.LUT P3, RZ, R26, 0x1, RZ, 0xc0, !PT ;  /* 0x000000011aff7812 */ /* 0x008ff6000786c0ff */
[----:B------:R-:W-:Y:S02]  /*40a0*/  @!UPT UIADD3 URZ, UPT, UPT, URZ, URZ, URZ ;  /* 0x000000fffffff290 */ /* 0x000fe4000fffe0ff */
[----:B------:R-:W-:Y:S02]  /*40b0*/  @P3 MOV R13, R24 ;  /* 0x00000018000d3202 */ /* 0x000fe40000000f00 */
[----:B------:R-:W-:Y:S01]  /*40c0*/  @P3 LOP3.LUT R8, R25, 0xffff, RZ, 0xc0, !PT ;  /* 0x0000ffff19083812 */ /* 0x000fe200078ec0ff */
[----:B--2---:R-:W-:Y:S06]  /*40d0*/  @!P0 BRA `(.L_x_78) ;  /* 0x0000000000a48947 */ /* 0x004fec0003800000 */
[----:B-1----:R-:W-:Y:S01]  /*40e0*/  IMAD.HI.U32 R35, R22, R7, RZ ;  /* 0x0000000716237227 */ /* 0x002fe200078e00ff */
[----:B------:R-:W-:Y:S02]  /*40f0*/  ISETP.NE.AND P0, PT, R6, 0x1, PT ;  /* 0x000000010600780c */ /* 0x000fe40003f05270 */
[----:B------:R-:W-:Y:S01]  /*4100*/  ISETP.NE.AND P2, PT, R72, 0x1, PT ;  /* 0x000000014800780c */ /* 0x000fe20003f45270 */
[----:B----4-:R-:W-:Y:S01]  /*4110*/  IMAD.HI.U32 R34, R19, R16, RZ ;  /* 0x0000001013227227 */ /* 0x010fe200078e00ff */
[----:B------:R-:W-:Y:S02]  /*4120*/  SHF.R.U32.HI R35, RZ, R18, R35 ;  /* 0x00000012ff237219 */ /* 0x000fe40000011623 */
[----:B------:R-:W-:Y:S01]  /*4130*/  ISETP.NE.AND P4, PT, R2, 0x1, PT ;  /* 0x000000010200780c */ /* 0x000fe20003f85270 */
[----:B------:R-:W-:Y:S01]  /*4140*/  IMAD.HI.U32 R36, R13, R16, RZ ;  /* 0x000000100d247227 */ /* 0x000fe200078e00ff */
[----:B------:R-:W-:Y:S02]  /*4150*/  SHF.R.U32.HI R34, RZ, R17, R34 ;  /* 0x00000011ff227219 */ /* 0x000fe40000011622 */
[----:B------:R-:W-:Y:S01]  /*4160*/  SEL R3, R22, R35, !P0 ;  /* 0x0000002316037207 */ /* 0x000fe20004000000 */
[C---:B------:R-:W-:Y:S01]  /*4170*/  IMAD.HI.U32 R35, R8.reuse, R7, RZ ;  /* 0x0000000708237227 */ /* 0x040fe200078e00ff */
[----:B------:R-:W-:Y:S02]  /*4180*/  SEL R11, R19, R34, !P4 ;  /* 0x00000022130b7207 */ /* 0x000fe40006000000 */
[----:B------:R-:W-:Y:S01]  /*4190*/  SHF.R.U32.HI R36, RZ, R17, R36 ;  /* 0x00000011ff247219 */ /* 0x000fe20000011624 */
[----:B------:R-:W-:Y:S01]  /*41a0*/  IMAD.HI.U32 R38, R3, R4, RZ ;  /* 0x0000000403267227 */ /* 0x000fe200078e00ff */
[----:B------:R-:W-:Y:S03]  /*41b0*/  SHF.R.U32.HI R35, RZ, R18, R35 ;  /* 0x00000012ff237219 */ /* 0x000fe60000011623 */
[----:B------:R-:W-:Y:S01]  /*41c0*/  IMAD.HI.U32 R34, R11, R4, RZ ;  /* 0x000000040b227227 */ /* 0x000fe200078e00ff */
[----:B------:R-:W-:Y:S02]  /*41d0*/  @P2 SHF.R.U32.HI R3, RZ, R5, R38 ;  /* 0x00000005ff032219 */ /* 0x000fe40000011626 */
[----:B------:R-:W-:Y:S02]  /*41e0*/  SEL R9, R8, R35, !P0 ;  /* 0x0000002308097207 */ /* 0x000fe40004000000 */
[----:B------:R-:W-:Y:S01]  /*41f0*/  @P2 SHF.R.U32.HI R11, RZ, R5, R34 ;  /* 0x00000005ff0b2219 */ /* 0x000fe20000011622 */
[C---:B------:R-:W-:Y:S01]  /*4200*/  IMAD R10, R72.reuse, R3, RZ ;  /* 0x00000003480a7224 */ /* 0x040fe200078e02ff */
[----:B------:R-:W-:Y:S01]  /*4210*/  SEL R3, R13, R36, !P4 ;  /* 0x000000240d037207 */ /* 0x000fe20006000000 */
[C---:B------:R-:W-:Y:S03]  /*4220*/  IMAD.HI.U32 R14, R9.reuse, R4, RZ ;  /* 0x00000004090e7227 */ /* 0x040fe600078e00ff */
[----:B------:R-:W-:Y:S01]  /*4230*/  ISETP.GE.AND P0, PT, R9, R10, PT ;  /* 0x0000000a0900720c */ /* 0x000fe20003f06270 */
[C---:B------:R-:W-:Y:S01]  /*4240*/  IMAD R12, R72.reuse, R11, RZ ;  /* 0x0000000b480c7224 */ /* 0x040fe200078e02ff */
[-C--:B------:R-:W-:Y:S04]  /*4250*/  SHF.R.U32.HI R14, RZ, R5.reuse, R14 ;  /* 0x00000005ff0e7219 */ /* 0x080fe8000001160e */
[----:B------:R-:W-:Y:S02]  /*4260*/  ISETP.GE.OR P0, PT, R3, R12, P0 ;  /* 0x0000000c0300720c */ /* 0x000fe40000706670 */
[----:B------:R-:W-:Y:S05]  /*4270*/  SEL R15, R9, R14, !P2 ;  /* 0x0000000e090f7207 */ /* 0x000fea0005000000 */
[----:B------:R-:W-:Y:S04]  /*4280*/  IMAD.MOV R14, RZ, RZ, -R15 ;  /* 0x000000ffff0e7224 */ /* 0x000fe800078e0a0f */
[----:B------:R-:W-:Y:S02]  /*4290*/  IMAD R14, R72, R14, R9 ;  /* 0x0000000e480e7224 */ /* 0x000fe400078e0209 */
[C---:B------:R-:W-:Y:S05]  /*42a0*/  @!P0 IMAD.HI.U32 R10, R3.reuse, R4, RZ ;  /* 0x00000004030a8227 */ /* 0x040fea00078e00ff */
[----:B------:R-:W-:Y:S04]  /*42b0*/  @!P0 SHF.R.U32.HI R10, RZ, R5, R10 ;  /* 0x00000005ff0a8219 */ /* 0x000fe8000001160a */
[----:B------:R-:W-:Y:S01]  /*42c0*/  @!P0 SEL R0, R3, R10, !P2 ;  /* 0x0000000a03008207 */ /* 0x000fe20005000000 */
[----:B------:R-:W-:Y:S03]  /*42d0*/  IMAD.MOV R10, RZ, RZ, -R3 ;  /* 0x000000ffff0a7224 */ /* 0x000fe600078e0a03 */
[----:B------:R-:W-:Y:S01]  /*42e0*/  @!P0 IADD3 R15, PT, PT, R15, -R0, RZ ;  /* 0x800000000f0f8210 */ /* 0x000fe20007ffe0ff */
[----:B------:R-:W-:Y:S01]  /*42f0*/  @!P0 IMAD R0, R11, R14, R0 ;  /* 0x0000000e0b008224 */ /* 0x000fe200078e0200 */
[----:B------:R-:W-:Y:S01]  /*4300*/  IADD3 R11, PT, PT, -R9, RZ, RZ ;  /* 0x000000ff090b7210 */ /* 0x000fe20007ffe1ff */
[----:B------:R-:W-:Y:S02]  /*4310*/  IMAD R13, R2, R10, R13 ;  /* 0x0000000a020d7224 */ /* 0x000fe400078e020d */
[----:B------:R-:W-:Y:S02]  /*4320*/  @!P0 IMAD R9, R15, R72, R3 ;  /* 0x000000480f098224 */ /* 0x000fe400078e0203 */
[----:B------:R-:W-:Y:S02]  /*4330*/  @!P0 IMAD.MOV.U32 R3, RZ, RZ, R0 ;  /* 0x000000ffff038224 */ /* 0x000fe400078e0000 */
[----:B------:R-:W-:Y:S02]  /*4340*/  IMAD R8, R6, R11, R8 ;  /* 0x0000000b06087224 */ /* 0x000fe400078e0208 */
[----:B------:R-:W-:Y:S02]  /*4350*/  IMAD R13, R3, R2, R13 ;  /* 0x00000002030d7224 */ /* 0x000fe400078e020d */
[----:B------:R-:W-:Y:S02]  /*4360*/  IMAD R8, R9, R6, R8 ;  /* 0x0000000609087224 */ /* 0x000fe400078e0208 */
.L_x_78:
[----:B------:R-:W-:Y:S05]  /*4370*/  BRA.U UP1, `(.L_x_79) ;  /* 0x0000000101107547 */ /* 0x000fea000b800000 */
[----:B------:R-:W-:Y:S04]  /*4380*/  MOV R0, UR6 ;  /* 0x0000000600007c02 */ /* 0x000fe80008000f00 */
[----:B------:R-:W-:Y:S04]  /*4390*/  SHF.L.U32 R3, R0, 0x1f, RZ ;  /* 0x0000001f00037819 */ /* 0x000fe800000006ff */
[----:B------:R-:W2:Y:S02]  /*43a0*/  SYNCS.PHASECHK.TRANS64.TRYWAIT P0, [UR7+0xe8], R3 ;  /* 0x0000e803ff0075a7 */ /* 0x000ea40008001107 */
[----:B--2---:R-:W-:Y:S05]  /*43b0*/  @!P0 BRA `(.L_x_80) ;  /* 0x0000004c00308947 */ /* 0x004fea0003800000 */
.L_x_79:
[----:B------:R-:W-:Y:S02]  /*43c0*/  R2UR UR19, R21 ;  /* 0x00000000151372ca */ /* 0x000fe400000e0000 */
[----:B------:R-:W-:Y:S02]  /*43d0*/  R2UR UR18, R20 ;  /* 0x00000000141272ca */ /* 0x000fe400000e0000 */
[----:B------:R-:W-:Y:S02]  /*43e0*/  ISETP.NE.U32.AND P2, PT, RZ, UR4, PT ;  /* 0x00000004ff007c0c */ /* 0x000fe4000bf45070 */
[----:B------:R-:W-:Y:S02]  /*43f0*/  SHF.L.U32 R12, R31, 0x1f, RZ ;  /* 0x0000001f1f0c7819 */ /* 0x000fe400000006ff */
[----:B------:R-:W-:Y:S05]  /*4400*/  ISETP.NE.AND.EX P2, PT, RZ, UR5, PT, P2 ;  /* 0x00000005ff007c0c */ /* 0x000fea000bf45320 */
[----:B------:R-:W-:Y:S02]  /*4410*/  USHF.L.U32 UR19, UR19, 0x7, URZ ;  /* 0x0000000713137899 */ /* 0x000fe400080006ff */
[----:B------:R-:W-:Y:S01]  /*4420*/  USHF.L.U32 UR18, UR18, 0x7, URZ ;  /* 0x0000000712127899 */ /* 0x000fe200080006ff */
[----:B------:R-:W-:Y:S11]  /*4430*/  BRA.U !UP3, `(.L_x_81) ;  /* 0x000000010b347547 */ /* 0x000ff6000b800000 */
[----:B------:R-:W-:Y:S01]  /*4440*/  UPLOP3.LUT UP0, UPT, UPT, UPT, UP2, 0x80, 0x8 ;  /* 0x000000000008789c */ /* 0x000fe20003f0f020 */
[----:B--2---:R-:W-:Y:S02]  /*4450*/  HFMA2 R0, -RZ, RZ, 0, 5.9604644775390625e-08 ;  /* 0x00000001ff007431 */ /* 0x004fe400000001ff */
[----:B------:R-:W-:Y:S03]  /*4460*/  IMAD.MOV.U32 R171, RZ, RZ, 0x1 ;  /* 0x00000001ffab7424 */ /* 0x000fe600078e00ff */
[----:B------:R-:W-:Y:S05]  /*4470*/  PLOP3.LUT P0, PT, PT, PT, UP0, 0x80, 0x8 ;  /* 0x000000000008781c */ /* 0x000fea0003f0f008 */
[----:B------:R-:W2:Y:S01]  /*4480*/  @UP0 LDCU.64 UR10, c[0x0][0x888] ;  /* 0x00011100ff0a07ac */ /* 0x000ea20008000a00 */
[----:B------:R-:W-:Y:S07]  /*4490*/  @UP0 UIMAD UR8, UR36, UR4, URZ ;  /* 0x00000004240802a4 */ /* 0x000fee000f8e02ff */
[----:B------:R-:W-:Y:S01]  /*44a0*/  @!P0 PRMT R171, R0, 0x7610, R171 ;  /* 0x0000761000ab8816 */ /* 0x000fe200000000ab */
[----:B--2---:R-:W-:Y:S03]  /*44b0*/  @UP0 UIMAD.WIDE UR10, UR8, 0x4, UR10 ;  /* 0x00000004080a08a5 */ /* 0x004fe6000f8e020a */
[----:B------:R-:W2:Y:S03]  /*44c0*/  @!UP0 LDCU UR8, c[0x0][0x880] ;  /* 0x00011000ff0887ac */ /* 0x000ea60008000800 */
[----:B------:R-:W-:Y:S01]  /*44d0*/  IMAD.U32 R10, RZ, RZ, UR10 ;  /* 0x0000000aff0a7e24 */ /* 0x000fe2000f8e00ff */
[----:B------:R-:W-:Y:S05]  /*44e0*/  MOV R11, UR11 ;  /* 0x0000000b000b7c02 */ /* 0x000fea0008000f00 */
[----:B-----5:R3:W5:Y:S02]  /*44f0*/  @P0 LDG.E R81, desc[UR46][R10.64] ;  /* 0x0000002e0a510981 */ /* 0x020764000c1e1900 */
[----:B--23--:R-:W-:Y:S07]  /*4500*/  @!P0 IMAD.U32 R81, RZ, RZ, UR8 ;  /* 0x00000008ff518e24 */ /* 0x00cfee000f8e00ff */
.L_x_81:
[----:B-----5:R-:W-:Y:S01]  /*4510*/  @!P2 FSETP.EQ.AND P0, PT, R81, RZ, PT ;  /* 0x000000ff5100a20b */ /* 0x020fe20003f02000 */
[----:B------:R-:W-:Y:S01]  /*4520*/  @!UPT UIADD3 URZ, UPT, UPT, URZ, URZ, URZ ;  /* 0x000000fffffff290 */ /* 0x000fe2000fffe0ff */
[----:B------:R-:W-:Y:S11]  /*4530*/  @!P2 BRA `(.L_x_82) ;  /* 0x000000000014a947 */ /* 0x000ff60003800000 */
[----:B------:R-:W-:Y:S02]  /*4540*/  LOP3.LUT P2, RZ, R171, 0xff, RZ, 0xc0, !PT ;  /* 0x000000ffabff7812 */ /* 0x000fe4000784c0ff */
[----:B------:R-:W-:Y:S04]  /*4550*/  PLOP3.LUT P0, PT, PT, PT, UP0, 0x80, 0x8 ;  /* 0x000000000008781c */ /* 0x000fe80003f0f008 */
[----:B------:R-:W-:Y:S07]  /*4560*/  PLOP3.LUT P0, PT, P0, PT, PT, 0x8, 0x80 ;  /* 0x000000000080781c */ /* 0x000fee000070e170 */
[----:B------:R-:W-:Y:S11]  /*4570*/  @P2 FSETP.EQ.AND P0, PT, R81, RZ, PT ;  /* 0x000000ff5100220b */ /* 0x000ff60003f02000 */
[----:B------:R-:W-:Y:S02]  /*4580*/  @!UPT UIADD3 URZ, UPT, UPT, URZ, URZ, URZ ;  /* 0x000000fffffff290 */ /* 0x000fe4000fffe0ff */
.L_x_82:
[----:B------:R-:W3:Y:S01]  /*4590*/  SYNCS.PHASECHK.TRANS64.TRYWAIT P2, [UR7+0xd0], R12 ;  /* 0x0000d00cff0075a7 */ /* 0x000ee20008041107 */
[----:B------:R-:W-:Y:S04]  /*45a0*/  ELECT P4, URZ, PT ;  /* 0x0000000000ff782f */ /* 0x000fe80003880000 */
[----:B------:R-:W-:Y:S11]  /*45b0*/  PLOP3.LUT P4, PT, P0, P4, PT, 0xf2, 0x2f ;  /* 0x00000000002f781c */ /* 0x000ff60000789e72 */
[----:B------:R-:W-:Y:S02]  /*45c0*/  @!UPT UIADD3 URZ, UPT, UPT, URZ, URZ, URZ ;  /* 0x000000fffffff290 */ /* 0x000fe4000fffe0ff */
[----:B-1----:R-:W-:Y:S05]  /*45d0*/  @!P4 IADD3 R21, P0, PT, R32, 0x580, RZ ;  /* 0x000005802015c810 */ /* 0x002fea0007f1e0ff */
[----:B------:R-:W-:Y:S01]  /*45e0*/  @!P4 IMAD.X R20, RZ, RZ, R33, P0 ;  /* 0x000000ffff14c224 */ /* 0x000fe200000e0621 */
[----:B---3--:R-:W-:Y:S07]  /*45f0*/  @!P2 BRA `(.L_x_83) ;  /* 0x0000004800b8a947 */ /* 0x008fee0003800000 */
.L_x_161:
[----:B------:R-:W3:Y:S01]  /*4600*/  LDC.64 R14, c[0x0][0xb10] ;  /* 0x0002c400ff0e7b82 */ /* 0x000ee20000000a00 */
[----:B------:R-:W-:Y:S01]  /*4610*/  @!P4 R2UR UR8, R20 ;  /* 0x000000001408c2ca */ /* 0x000fe200000e0000 */
[----:B------:R-:W-:Y:S01]  /*4620*/  VOTEU.ALL UP1, P4 ;  /* 0x0000000000ff7886 */ /* 0x000fe20002020000 */
[----:B------:R-:W-:Y:S01]  /*4630*/  @!P4 R2UR UR9, R21 ;  /* 0x000000001509c2ca */ /* 0x000fe200000e0000 */
[----:B------:R-:W-:Y:S01]  /*4640*/  UMOV UR10, 0x0 ;  /* 0x00000000000a7882 */ /* 0x000fe20000000000 */
[----:B------:R-:W-:Y:S03]  /*4650*/  UMOV UR11, 0x10000000 ;  /* 0x10000000000b7882 */ /* 0x000fe60000000000 */
[----:B------:R-:W5:Y:S01]  /*4660*/  LDC.64 R10, c[0x0][0xb18] ;  /* 0x0002c600ff0a7b82 */ /* 0x000f620000000a00 */
[----:B------:R-:W-:Y:S01]  /*4670*/  @!UP1 UIADD3 UR16, UPT, UPT, UR7, 0x200, URZ ;  /* 0x0000020007109890 */ /* 0x000fe2000fffe0ff */
[----:B------:R-:W-:Y:S01]  /*4680*/  @P3 SHF.R.U32.HI R28, RZ, 0x10, R25 ;  /* 0x00000010ff1c3819 */ /* 0x000fe20000011619 */
[----:B------:R-:W-:Y:S01]  /*4690*/  VOTEU.ALL UP1, P4 ;  /* 0x0000000000ff7886 */ /* 0x000fe20002020000 */
[----:B------:R-:W-:Y:S01]  /*46a0*/  UMOV UR20, UR36 ;  /* 0x0000002400147c82 */ /* 0x000fe20008000000 */
[----:B------:R-:W-:Y:S03]  /*46b0*/  VIADD R30, R30, 0x1 ;  /* 0x000000011e1e7836 */ /* 0x000fe60000000000 */
[----:B--2---:R-:W2:Y:S01]  /*46c0*/  @!P1 LDC R0, c[0x0][0xb20] ;  /* 0x0002c800ff009b82 */ /* 0x004ea20000000800 */
[----:B------:R-:W-:Y:S01]  /*46d0*/  IMAD.U32 R21, RZ, RZ, UR8 ;  /* 0x00000008ff157e24 */ /* 0x000fe2000f8e00ff */
[----:B------:R-:W-:Y:S06]  /*46e0*/  UPRMT UR8, UR37, 0x654, UR17 ;  /* 0x0000065425087896 */ /* 0x000fec0008000011 */
[----:B-1----:R-:W1:Y:S01]  /*46f0*/  @!P1 LDC R3, c[0x0][0xb0c] ;  /* 0x0002c300ff039b82 */ /* 0x002e620000000800 */
[----:B------:R-:W-:Y:S01]  /*4700*/  IMAD.U32 R20, RZ, RZ, UR9 ;  /* 0x00000009ff147e24 */ /* 0x000fe2000f8e00ff */
[----:B------:R-:W-:Y:S04]  /*4710*/  @!P4 R2UR UR15, R21 ;  /* 0x00000000150fc2ca */ /* 0x000fe800000e0000 */
[----:B------:R-:W-:Y:S01]  /*4720*/  @!P4 R2UR UR14, R20 ;  /* 0x00000000140ec2ca */ /* 0x000fe200000e0000 */
[----:B------:R-:W-:Y:S11]  /*4730*/  @!P4 IMAD.MOV.U32 R20, RZ, RZ, 0x2000 ;  /* 0x00002000ff14c424 */ /* 0x000ff600078e00ff */
[----:B------:R-:W-:Y:S01]  /*4740*/  @!UPT UIADD3 URZ, UPT, UPT, URZ, URZ, URZ ;  /* 0x000000fffffff290 */ /* 0x000fe2000fffe0ff */
[----:B------:R1:W-:Y:S01]  /*4750*/  @!UP1 UTMALDG.3D [UR16], [UR14], desc[UR10] ;  /* 0x00000a100e0095b4 */ /* 0x0003e20008011000 */
[----:B------:R1:W-:Y:S02]  /*4760*/  @!P4 SYNCS.ARRIVE.TRANS64.RED.A0TR RZ, [UR7+0xc0], R20 ;  /* 0x0000c014ffffc9a7 */ /* 0x0003e40008300407 */
[----:B-1----:R-:W-:Y:S01]  /*4770*/  @!P1 ISETP.NE.AND P2, PT, R3, 0x1, PT ;  /* 0x000000010300980c */ /* 0x002fe20003f45270 */
[C---:B---3--:R-:W-:Y:S01]  /*4780*/  @!P1 IMAD.HI.U32 R14, R13.reuse, R14, RZ ;  /* 0x0000000e0d0e9227 */ /* 0x048fe200078e00ff */
[----:B-----5:R-:W-:Y:S03]  /*4790*/  @!P1 ISETP.NE.AND P0, PT, R10, 0x1, PT ;  /* 0x000000010a00980c */ /* 0x020fe60003f05270 */
[C---:B------:R-:W-:Y:S01]  /*47a0*/  @!P1 IMAD.HI.U32 R11, R8.reuse, R11, RZ ;  /* 0x0000000b080b9227 */ /* 0x040fe200078e00ff */
[----:B------:R-:W-:Y:S04]  /*47b0*/  @!P1 SHF.R.U32.HI R14, RZ, R15, R14 ;  /* 0x0000000fff0e9219 */ /* 0x000fe8000001160e */
[----:B--2---:R-:W-:Y:S01]  /*47c0*/  @!P1 SHF.R.U32.HI R9, RZ, R0, R11 ;  /* 0x00000000ff099219 */ /* 0x004fe2000001160b */
[----:B------:R-:W-:Y:S01]  /*47d0*/  SYNCS.ARRIVE.TRANS64.RED.A1T0 RZ, [UR8], RZ ;  /* 0x000000ffffff79a7 */ /* 0x000fe20008100408 */
[----:B------:R-:W-:Y:S02]  /*47e0*/  @!P1 SEL R14, R13, R14, !P2 ;  /* 0x0000000e0d0e9207 */ /* 0x000fe40005000000 */
[----:B------:R-:W-:Y:S01]  /*47f0*/  @!P1 SEL R9, R8, R9, !P0 ;  /* 0x0000000908099207 */ /* 0x000fe20004000000 */
[----:B------:R-:W1:Y:S04]  /*4800*/  SYNCS.PHASECHK.TRANS64.TRYWAIT P5, [UR7+0xd8], R12 ;  /* 0x0000d80cff0075a7 */ /* 0x000e6800080a1107 */
[----:B------:R-:W-:Y:S02]  /*4810*/  @!P1 IMAD.IADD R0, R9, 0x1, -R14 ;  /* 0x0000000109009824 */ /* 0x000fe400078e0a0e */
[----:B------:R-:W-:Y:S02]  /*4820*/  @!P1 IMAD.IADD R9, R14, 0x1, -R9 ;  /* 0x000000010e099824 */ /* 0x000fe400078e0a09 */
[----:B------:R-:W-:Y:S02]  /*4830*/  @!P1 IMAD R13, R0, R3, R13 ;  /* 0x00000003000d9224 */ /* 0x000fe400078e020d */
[----:B------:R-:W-:Y:S01]  /*4840*/  @!P1 IMAD R8, R9, R10, R8 ;  /* 0x0000000a09089224 */ /* 0x000fe200078e0208 */
[----:B-1----:R-:W-:Y:S06]  /*4850*/  @!P5 BRA `(.L_x_84) ;  /* 0x000000480038d947 */ /* 0x002fec0003800000 */
.L_x_163:
[----:B-1----:R-:W-:Y:S01]  /*4860*/  @!P4 IADD3 R3, P0, PT, R32, 0x580, RZ ;  /* 0x000005802003c810 */ /* 0x002fe20007f1e0ff */
[----:B------:R-:W-:Y:S01]  /*4870*/  VOTEU.ALL UP1, P4 ;  /* 0x0000000000ff7886 */ /* 0x000fe20002020000 */
[----:B------:R-:W-:Y:S01]  /*4880*/  UMOV UR20, 0x0 ;  /* 0x0000000000147882 */ /* 0x000fe20000000000 */
[----:B------:R-:W-:Y:S01]  /*4890*/  UMOV UR21, 0x10000000 ;  /* 0x1000000000157882 */ /* 0x000fe20000000000 */
[----:B------:R-:W-:Y:S01]  /*48a0*/  @!P4 R2UR UR9, R3 ;  /* 0x000000000309c2ca */ /* 0x000fe200000e0000 */
[----:B------:R-:W-:Y:S01]  /*48b0*/  @!P4 IMAD.X R0, RZ, RZ, R33, P0 ;  /* 0x000000ffff00c224 */ /* 0x000fe200000e0621 */
[----:B------:R-:W-:Y:S01]  /*48c0*/  @!UP1 UIADD3 UR10, UPT, UPT, UR18, 0x40, URZ ;  /* 0x00000040120a9890 */ /* 0x000fe2000fffe0ff */
[----:B------:R-:W-:Y:S01]  /*48d0*/  ISETP.NE.AND P0, PT, R30, 0x2, PT ;  /* 0x000000021e00780c */ /* 0x000fe20003f05270 */
[----:B------:R-:W-:Y:S01]  /*48e0*/  UMOV UR11, UR19 ;  /* 0x00000013000b7c82 */ /* 0x000fe20008000000 */
[----:B------:R-:W-:Y:S01]  /*48f0*/  UMOV UR12, UR36 ;  /* 0x00000024000c7c82 */ /* 0x000fe20008000000 */
[----:B------:R-:W-:Y:S01]  /*4900*/  @!P4 R2UR UR8, R0 ;  /* 0x000000000008c2ca */ /* 0x000fe200000e0000 */
[----:B------:R-:W-:Y:S01]  /*4910*/  IMAD.IADD R20, R8, 0x1, R147 ;  /* 0x0000000108147824 */ /* 0x000fe200078e0293 */
[----:B------:R-:W-:Y:S01]  /*4920*/  @P3 R2UR UR36, R28 ;  /* 0x000000001c2432ca */ /* 0x000fe200000e0000 */
[----:B------:R-:W-:Y:S01]  /*4930*/  IMAD.IADD R21, R13, 0x1, R170 ;  /* 0x000000010d157824 */ /* 0x000fe200078e02aa */
[----:B------:R-:W-:Y:S02]  /*4940*/  SEL R0, RZ, 0x1, P0 ;  /* 0x00000001ff007807 */ /* 0x000fe40000000000 */
[----:B------:R-:W-:Y:S01]  /*4950*/  LOP3.LUT R31, R31, 0x1, RZ, 0x3c, !PT ;  /* 0x000000011f1f7812 */ /* 0x000fe200078e3cff */
[----:B------:R-:W-:Y:S01]  /*4960*/  IMAD.U32 R10, RZ, RZ, UR9 ;  /* 0x00000009ff0a7e24 */ /* 0x000fe2000f8e00ff */
[----:B------:R-:W-:Y:S01]  /*4970*/  @!UP1 UIADD3 UR9, UPT, UPT, UR7, 0xc8, URZ ;  /* 0x000000c807099890 */ /* 0x000fe2000fffe0ff */
[----:B------:R-:W-:Y:S02]  /*4980*/  LOP3.LUT R29, R29, R0, RZ, 0x3c, !PT ;  /* 0x000000001d1d7212 */ /* 0x000fe400078e3cff */
[----:B------:R-:W-:Y:S02]  /*4990*/  SEL R30, R30, RZ, P0 ;  /* 0x000000ff1e1e7207 */ /* 0x000fe40000000000 */
[----:B------:R-:W-:Y:S01]  /*49a0*/  IMAD.U32 R11, RZ, RZ, UR8 ;  /* 0x00000008ff0b7e24 */ /* 0x000fe2000f8e00ff */
[----:B------:R-:W-:Y:S01]  /*49b0*/  @!P4 R2UR UR14, R10 ;  /* 0x000000000a0ec2ca */ /* 0x000fe200000e0000 */
[----:B------:R-:W-:Y:S01]  /*49c0*/  @!UP1 UIADD3 UR8, UPT, UPT, UR7, 0x2200, URZ ;  /* 0x0000220007089890 */ /* 0x000fe2000fffe0ff */
[----:B------:R-:W-:Y:S02]  /*49d0*/  VOTEU.ALL UP1, P4 ;  /* 0x0000000000ff7886 */ /* 0x000fe40002020000 */
[----:B------:R-:W-:Y:S11]  /*49e0*/  @!P4 R2UR UR15, R11 ;  /* 0x000000000b0fc2ca */ /* 0x000ff600000e0000 */
[----:B------:R-:W-:Y:S02]  /*49f0*/  @!UPT UIADD3 URZ, UPT, UPT, URZ, URZ, URZ ;  /* 0x000000fffffff290 */ /* 0x000fe4000fffe0ff */
[----:B------:R2:W-:Y:S01]  /*4a00*/  @!UP1 UTMALDG.3D [UR8], [UR14], desc[UR20] ;  /* 0x000014080e0095b4 */ /* 0x0005e20008011000 */
[----:B------:R2:W-:Y:S01]  /*4a10*/  @!P4 SYNCS.ARRIVE.TRANS64.RED.A0TR RZ, [UR7+0xc8], R23 ;  /* 0x0000c817ffffc9a7 */ /* 0x0005e20008300407 */
[----:B------:R-:W-:Y:S01]  /*4a20*/  UPLOP3.LUT UP1, UPT, UPT, UPT, UPT, 0x80, 0x8 ;  /* 0x000000000008789c */ /* 0x000fe20003f2f070 */
[----:B------:R-:W-:Y:S01]  /*4a30*/  SYNCS.ARRIVE.TRANS64.RED.A1T0 RZ, [UR13], RZ ;  /* 0x000000ffffff79a7 */ /* 0x000fe2000810040d */
[----:B------:R-:W-:Y:S09]  /*4a40*/  @P3 BRA `(.L_x_85) ;  /* 0xfffffff400503947 */ /* 0x000ff2000383ffff */
[----:B------:R-:W-:-:S04]  /*4a50*/  SHF.L.U32 R3, R31, 0x1f, RZ ;  /* 0x0000001f1f037819 */ /* 0x000fc800000006ff */
[----:B------:R-:W1:Y:S02]  /*4a60*/  SYNCS.PHASECHK.TRANS64.TRYWAIT P0, [UR7+0xd0], R3 ;  /* 0x0000d003ff0075a7 */ /* 0x000e640008001107 */
[----:B-1----:R-:W-:Y:S05]  /*4a70*/  @!P0 BRA `(.L_x_86) ;  /* 0x0000004400c88947 */ /* 0x002fea0003800000 */
.L_x_165:
[----:B-1----:R-:W-:-:S07]  /*4a80*/  MOV R0, UR7 ;  /* 0x0000000700007c02 */ /* 0x002fce0008000f00 */
.L_x_87:
[----:B-1----:R-:W-:-:S04]  /*4a90*/  SHF.L.U32 R3, R31, 0x1f, RZ ;  /* 0x0000001f1f037819 */ /* 0x002fc800000006ff */
[----:B------:R1:W3:Y:S03]  /*4aa0*/  SYNCS.PHASECHK.TRANS64.TRYWAIT P0, [R0+URZ+0xd8], R3 ;  /* 0x0000d803000075a7 */ /* 0x0002e600080011ff */
[----:B---3--:R-:W-:Y:S05]  /*4ab0*/  @!P0 NANOSLEEP.SYNCS 0x989680 ;  /* 0x009896800000895d */ /* 0x008fea0003900000 */
[----:B------:R-:W3:Y:S02]  /*4ac0*/  @!P0 SYNCS.PHASECHK.TRANS64 P0, [R0+URZ+0xd8], R3 ;  /* 0x0000d803000085a7 */ /* 0x000ee400080010ff */
[----:B--23--:R-:W-:Y:S05]  /*4ad0*/  @P0 EXIT ;  /* 0x000000000000094d */ /* 0x00cfea0003800000 */
[----:B------:R-:W-:Y:S05]  /*4ae0*/  BRA `(.L_x_87) ;  /* 0xfffffffc00e87947 */ /* 0x000fea000383ffff */
.L_x_76:
[----:B------:R-:W-:-:S06]  /*4af0*/  UISETP.GE.AND UP1, UPT, UR8, 0x4, UPT ;  /* 0x000000040800788c */ /* 0x000fcc000bf26270 */
[----:B------:R-:W-:-:S13]  /*4b00*/  PLOP3.LUT P0, PT, PT, PT, UP1, 0x80, 0x8 ;  /* 0x000000000008781c */ /* 0x000fda0003f0f018 */
[----:B------:R-:W-:Y:S05]  /*4b10*/  @!P0 EXIT ;  /* 0x000000000000894d */ /* 0x000fea0003800000 */
[----:B------:R-:W-:Y:S01]  /*4b20*/  BAR.SYNC.DEFER_BLOCKING 0x6, 0xa0 ;  /* 0x0182800000007b1d */ /* 0x000fe20000010000 */
[C---:B------:R-:W-:Y:S01]  /*4b30*/  IMAD.SHL.U32 R3, R189.reuse, 0x40, RZ ;  /* 0x00000040bd037824 */ /* 0x040fe200078e00ff */
[C---:B------:R-:W-:Y:S01]  /*4b40*/  LOP3.LUT R193, R189.reuse, 0x60, RZ, 0xc0, !PT ;  /* 0x00000060bdc17812 */ /* 0x040fe200078ec0ff */
[C---:B------:R-:W-:Y:S01]  /*4b50*/  IMAD.SHL.U32 R172, R189.reuse, 0x8, RZ ;  /* 0x00000008bdac7824 */ /* 0x040fe200078e00ff */
[C---:B------:R-:W-:Y:S01]  /*4b60*/  LOP3.LUT R191, R189.reuse, 0x2, RZ, 0xc0, !PT ;  /* 0x00000002bdbf7812 */ /* 0x040fe200078ec0ff */
[----:B------:R-:W-:Y:S01]  /*4b70*/  IMAD.U32 R79, R189, 0x10000, RZ ;  /* 0x00010000bd4f7824 */ /* 0x000fe200078e00ff */
[----:B------:R-:W-:Y:S02]  /*4b80*/  UMOV UR49, 0x400 ;  /* 0x0000040000317882 */ /* 0x000fe40000000000 */
[----:B------:R-:W1:Y:S01]  /*4b90*/  LDC R177, c[0x0][0x370] ;  /* 0x0000dc00ffb17b82 */ /* 0x000e620000000800 */
[----:B------:R-:W-:Y:S01]  /*4ba0*/  ULEA UR49, UR37, UR49, 0x18 ;  /* 0x0000003125317291 */ /* 0x000fe2000f8ec0ff */
[----:B------:R-:W-:Y:S01]  /*4bb0*/  LOP3.LUT R5, R3, 0x180, RZ, 0xc0, !PT ;  /* 0x0000018003057812 */ /* 0x000fe200078ec0ff */
[----:B------:R-:W-:Y:S01]  /*4bc0*/  HFMA2 R195, -RZ, RZ, 0, 0 ;  /* 0x00000000ffc37431 */ /* 0x000fe200000001ff */
[----:B------:R-:W-:Y:S01]  /*4bd0*/  LOP3.LUT R79, R79, 0x600000, RZ, 0xc0, !PT ;  /* 0x006000004f4f7812 */ /* 0x000fe200078ec0ff */
[----:B------:R-:W-:Y:S01]  /*4be0*/  UIADD3 UR4, UPT, UPT, UR49, 0x4200, URZ ;  /* 0x0000420031047890 */ /* 0x000fe2000fffe0ff */
[----:B------:R-:W-:Y:S01]  /*4bf0*/  LOP3.LUT R172, R5, 0x30, R172, 0xf8, !PT ;  /* 0x0000003005ac7812 */ /* 0x000fe200078ef8ac */
[----:B------:R-:W-:Y:S01]  /*4c00*/  IMAD.MOV.U32 R76, RZ, RZ, RZ ;  /* 0x000000ffff4c7224 */ /* 0x000fe200078e00ff */
[----:B------:R-:W2:Y:S01]  /*4c10*/  LDC R74, c[0x0][0xb0c] ;  /* 0x0002c300ff4a7b82 */ /* 0x000ea20000000800 */
[----:B------:R-:W-:-:S02]  /*4c20*/  LOP3.LUT R189, R189, 0x4, RZ, 0xc0, !PT ;  /* 0x00000004bdbd7812 */ /* 0x000fc400078ec0ff */
[----:B------:R-:W-:Y:S02]  /*4c30*/  CS2R R182, SRZ ;  /* 0x0000000000b67805 */ /* 0x000fe4000001ff00 */
[----:B------:R-:W-:Y:S02]  /*4c40*/  LOP3.LUT R172, R172, 0x1e40, R3, 0xf8, !PT ;  /* 0x00001e40acac7812 */ /* 0x000fe400078ef803 */
[----:B------:R-:W-:Y:S02]  /*4c50*/  CS2R R180, SRZ ;  /* 0x0000000000b47805 */ /* 0x000fe4000001ff00 */
[----:B------:R-:W-:Y:S01]  /*4c60*/  IADD3 R188, PT, PT, -R189, 0x2, RZ ;  /* 0x00000002bdbc7810 */ /* 0x000fe20007ffe1ff */
[----:B------:R-:W-:Y:S01]  /*4c70*/  IMAD.MOV R176, RZ, RZ, -R191 ;  /* 0x000000ffffb07224 */ /* 0x000fe200078e0abf */
[----:B------:R-:W-:Y:S01]  /*4c80*/  MOV R192, UR4 ;  /* 0x0000000400c07c02 */ /* 0x000fe20008000f00 */
[----:B------:R-:W4:Y:S01]  /*4c90*/  LDC R174, c[0x0][0xb20] ;  /* 0x0002c800ffae7b82 */ /* 0x000f220000000800 */
[----:B------:R-:W3:Y:S01]  /*4ca0*/  LDS R0, [UR49+0x1a0] ;  /* 0x0001a031ff007984 */ /* 0x000ee20008000800 */
[----:B------:R-:W-:Y:S01]  /*4cb0*/  VIADD R190, R172, UR49 ;  /* 0x00000031acbe7c36 */ /* 0x000fe20008000000 */
[----:B------:R-:W1:Y:S01]  /*4cc0*/  LDCU.64 UR52, c[0x0][0x348] ;  /* 0x00006900ff3477ac */ /* 0x000e620008000a00 */
[----:B------:R-:W-:-:S02]  /*4cd0*/  IMAD.MOV R175, RZ, RZ, -R189 ;  /* 0x000000ffffaf7224 */ /* 0x000fc400078e0abd */
[----:B------:R-:W-:Y:S01]  /*4ce0*/  VIADD R190, R190, 0x200 ;  /* 0x00000200bebe7836 */ /* 0x000fe20000000000 */
[----:B------:R-:W1:Y:S01]  /*4cf0*/  LDCU.64 UR38, c[0x0][0x888] ;  /* 0x00011100ff2677ac */ /* 0x000e620008000a00 */
[----:B------:R-:W1:Y:S01]  /*4d00*/  LDC R73, c[0x0][0xb30] ;  /* 0x0002cc00ff497b82 */ /* 0x000e620000000800 */
[----:B------:R-:W1:Y:S01]  /*4d10*/  LDCU.64 UR44, c[0x0][0x890] ;  /* 0x00011200ff2c77ac */ /* 0x000e620008000a00 */
[----:B------:R-:W-:-:S06]  /*4d20*/  UIADD3 UR48, UPT, UPT, UR49, 0x200, URZ ;  /* 0x0000020031307890 */ /* 0x000fcc000fffe0ff */
[----:B------:R-:W1:Y:S08]  /*4d30*/  LDC.64 R168, c[0x0][0xb10] ;  /* 0x0002c400ffa87b82 */ /* 0x000e700000000a00 */
[----:B------:R-:W1:Y:S08]  /*4d40*/  LDC.64 R70, c[0x0][0xb18] ;  /* 0x0002c600ff467b82 */ /* 0x000e700000000a00 */
[----:B------:R-:W1:Y:S08]  /*4d50*/  LDC.64 R68, c[0x0][0xb28] ;  /* 0x0002ca00ff447b82 */ /* 0x000e700000000a00 */
[----:B------:R-:W1:Y:S01]  /*4d60*/  LDC.64 R166, c[0x0][0x8b0] ;  /* 0x00022c00ffa67b82 */ /* 0x000e620000000a00 */
[----:B---3--:R-:W-:-:S07]  /*4d70*/  IMAD.IADD R79, R0, 0x1, R79 ;  /* 0x00000001004f7824 */ /* 0x008fce00078e024f */
[----:B------:R-:W3:Y:S08]  /*4d80*/  LDC.64 R164, c[0x0][0x8a8] ;  /* 0x00022a00ffa47b82 */ /* 0x000ef00000000a00 */
[----:B--2-4-:R-:W1:Y:S02]  /*4d90*/  LDC R178, c[0x0][0x374] ;  /* 0x0000dd00ffb27b82 */ /* 0x014e640000000800 */
.L_x_114:
[C---:B------:R-:W-:Y:S02]  /*4da0*/  LEA R0, R195.reuse, UR49, 0x3 ;  /* 0x00000031c3007c11 */ /* 0x040fe4000f8e18ff */
[----:B------:R-:W-:Y:S02]  /*4db0*/  SHF.L.U32 R3, R182, 0x1f, RZ ;  /* 0x0000001fb6037819 */ /* 0x000fe400000006ff */
[----:B------:R-:W-:Y:S02]  /*4dc0*/  LEA R16, R195, UR49, 0x4 ;  /* 0x00000031c3107c11 */ /* 0x000fe4000f8e20ff */
[----:B------:R-:W2:Y:S02]  /*4dd0*/  SYNCS.PHASECHK.TRANS64.TRYWAIT P0, [R0+URZ+0xf0], R3 ;  /* 0x0000f003000075a7 */ /* 0x000ea400080011ff */
[----:B-12---:R-:W-:Y:S05]  /*4de0*/  @!P0 BRA `(.L_x_88) ;  /* 0x0000004400048947 */ /* 0x006fea0003800000 */
.L_x_166:
[----:B------:R-:W4:Y:S01]  /*4df0*/  LDC.64 R12, c[0x0][0xb10] ;  /* 0x0002c400ff0c7b82 */ /* 0x000f220000000a00 */
[----:B------:R-:W3:Y:S01]  /*4e00*/  LDS.128 R16, [R16+0x180] ;  /* 0x0001800010107984 */ /* 0x000ee20000000c00 */
[----:B-1----:R-:W-:Y:S01]  /*4e10*/  ISETP.NE.AND P1, PT, R73, 0x1, PT ;  /* 0x000000014900780c */ /* 0x002fe20003f25270 */
[----:B--2---:R-:W-:Y:S01]  /*4e20*/  VIADD R0, R0, 0x100 ;  /* 0x0000010000007836 */ /* 0x004fe20000000000 */
[----:B------:R-:W-:Y:S04]  /*4e30*/  ISETP.GE.AND P0, PT, R72, 0x1, PT ;  /* 0x000000014800780c */ /* 0x000fe80003f06270 */
[----:B------:R-:W1:Y:S01]  /*4e40*/  LDC.64 R10, c[0x0][0xb18] ;  /* 0x0002c600ff0a7b82 */ /* 0x000e620000000a00 */
[----:B------:R-:W-:Y:S01]  /*4e50*/  PRMT R0, RZ, 0x654, R0 ;  /* 0x00000654ff007816 */ /* 0x000fe20000000000 */
[----:B------:R-:W-:Y:S01]  /*4e60*/  @!PT LDS RZ, [RZ] ;  /* 0x00000000fffff984 */ /* 0x000fe20000000800 */
[----:B------:R-:W-:Y:S01]  /*4e70*/  @!PT LDS RZ, [RZ] ;  /* 0x00000000fffff984 */ /* 0x000fe20000000800 */
[----:B------:R-:W-:Y:S01]  /*4e80*/  @!PT LDS RZ, [RZ] ;  /* 0x00000000fffff984 */ /* 0x000fe20000000800 */
[----:B------:R-:W-:Y:S01]  /*4e90*/  @!PT LDS RZ, [RZ] ;  /* 0x00000000fffff984 */ /* 0x000fe20000000800 */
[----:B------:R2:W-:Y:S06]  /*4ea0*/  MEMBAR.ALL.CTA ;  /* 0x0000000000007992 */ /* 0x0005ec0000008000 */
[----:B--2---:R-:W2:Y:S01]  /*4eb0*/  FENCE.VIEW.ASYNC.S ;  /* 0x00000000000073c6 */ /* 0x004ea20000000000 */
[----:B------:R-:W1:Y:S08]  /*4ec0*/  @!P1 LDC R14, c[0x0][0xb20] ;  /* 0x0002c800ff0e9b82 */ /* 0x000e700000000800 */
[----:B------:R-:W1:Y:S01]  /*4ed0*/  @!P1 LDC R9, c[0x0][0xb0c] ;  /* 0x0002c300ff099b82 */ /* 0x000e620000000800 */
[----:B--2---:R2:W-:Y:S01]  /*4ee0*/  SYNCS.ARRIVE.TRANS64.RED.A1T0 RZ, [R0+URZ], RZ ;  /* 0x000000ff00ff79a7 */ /* 0x0045e200081004ff */
[----:B---3--:R-:W-:Y:S04]  /*4ef0*/  LOP3.LUT P4, RZ, R18, 0x1, RZ, 0xc0, !PT ;  /* 0x0000000112ff7812 */ /* 0x008fe8000788c0ff */
[----:B------:R-:W-:Y:S09]  /*4f00*/  P2R R194, PR, RZ, 0x10 ;  /* 0x00000010ffc27803 */ /* 0x000ff20000000000 */
[----:B------:R-:W-:Y:S02]  /*4f10*/  @P4 MOV R77, R16 ;  /* 0x00000010004d4202 */ /* 0x000fe40000000f00 */
[----:B------:R-:W-:Y:S01]  /*4f20*/  @P4 LOP3.LUT R75, R17, 0xffff, RZ, 0xc0, !PT ;  /* 0x0000ffff114b4812 */ /* 0x000fe200078ec0ff */
[----:B--2-4-:R-:W-:Y:S06]  /*4f30*/  @!P0 BRA `(.L_x_89) ;  /* 0x0000000000a48947 */ /* 0x014fec0003800000 */
[----:B------:R-:W-:Y:S01]  /*4f40*/  IMAD.HI.U32 R23, R178, R71, RZ ;  /* 0x00000047b2177227 */ /* 0x000fe200078e00ff */
[----:B------:R-:W-:Y:S02]  /*4f50*/  ISETP.NE.AND P0, PT, R70, 0x1, PT ;  /* 0x000000014600780c */ /* 0x000fe40003f05270 */
[----:B------:R-:W-:Y:S01]  /*4f60*/  ISETP.NE.AND P2, PT, R72, 0x1, PT ;  /* 0x000000014800780c */ /* 0x000fe20003f45270 */
[----:B------:R-:W-:Y:S01]  /*4f70*/  IMAD.HI.U32 R22, R177, R168, RZ ;  /* 0x000000a8b1167227 */ /* 0x000fe200078e00ff */
[----:B------:R-:W-:Y:S02]  /*4f80*/  SHF.R.U32.HI R23, RZ, R174, R23 ;  /* 0x000000aeff177219 */ /* 0x000fe40000011617 */
[----:B------:R-:W-:Y:S01]  /*4f90*/  ISETP.NE.AND P3, PT, R74, 0x1, PT ;  /* 0x000000014a00780c */ /* 0x000fe20003f65270 */
[----:B------:R-:W-:Y:S01]  /*4fa0*/  IMAD.HI.U32 R26, R77, R168, RZ ;  /* 0x000000a84d1a7227 */ /* 0x000fe200078e00ff */
[----:B------:R-:W-:Y:S02]  /*4fb0*/  SHF.R.U32.HI R22, RZ, R169, R22 ;  /* 0x000000a9ff167219 */ /* 0x000fe40000011616 */
[----:B------:R-:W-:Y:S01]  /*4fc0*/  SEL R3, R178, R23, !P0 ;  /* 0x00000017b2037207 */ /* 0x000fe20004000000 */
[----:B------:R-:W-:Y:S01]  /*4fd0*/  IMAD.HI.U32 R23, R75, R71, RZ ;  /* 0x000000474b177227 */ /* 0x000fe200078e00ff */
[----:B------:R-:W-:Y:S02]  /*4fe0*/  SEL R7, R177, R22, !P3 ;  /* 0x00000016b1077207 */ /* 0x000fe40005800000 */
[----:B------:R-:W-:Y:S01]  /*4ff0*/  SHF.R.U32.HI R26, RZ, R169, R26 ;  /* 0x000000a9ff1a7219 */ /* 0x000fe2000001161a */
[-C--:B------:R-:W-:Y:S04]  /*5000*/  IMAD.HI.U32 R22, R3, R68.reuse, RZ ;  /* 0x0000004403167227 */ /* 0x080fe800078e00ff */
[----:B------:R-:W-:Y:S01]  /*5010*/  IMAD.HI.U32 R24, R7, R68, RZ ;  /* 0x0000004407187227 */ /* 0x000fe200078e00ff */
[-C--:B------:R-:W-:Y:S02]  /*5020*/  @P2 SHF.R.U32.HI R3, RZ, R69.reuse, R22 ;  /* 0x00000045ff032219 */ /* 0x080fe40000011616 */
[----:B------:R-:W-:Y:S02]  /*5030*/  SHF.R.U32.HI R22, RZ, R174, R23 ;  /* 0x000000aeff167219 */ /* 0x000fe40000011617 */
[----:B------:R-:W-:Y:S01]  /*5040*/  @P2 SHF.R.U32.HI R7, RZ, R69, R24 ;  /* 0x00000045ff072219 */ /* 0x000fe20000011618 */
[C---:B------:R-:W-:Y:S01]  /*5050*/  IMAD R2, R72.reuse, R3, RZ ;  /* 0x0000000348027224 */ /* 0x040fe200078e02ff */
[----:B------:R-:W-:Y:S02]  /*5060*/  SEL R5, R75, R22, !P0 ;  /* 0x000000164b057207 */ /* 0x000fe40004000000 */
[----:B------:R-:W-:Y:S01]  /*5070*/  SEL R3, R77, R26, !P3 ;  /* 0x0000001a4d037207 */ /* 0x000fe20005800000 */
[----:B------:R-:W-:Y:S01]  /*5080*/  IMAD R4, R72, R7, RZ ;  /* 0x0000000748047224 */ /* 0x000fe200078e02ff */
[C---:B------:R-:W-:Y:S01]  /*5090*/  ISETP.GE.AND P0, PT, R5.reuse, R2, PT ;  /* 0x000000020500720c */ /* 0x040fe20003f06270 */
[----:B------:R-:W-:Y:S03]  /*50a0*/  IMAD.HI.U32 R6, R5, R68, RZ ;  /* 0x0000004405067227 */ /* 0x000fe600078e00ff */
[----:B------:R-:W-:Y:S01]  /*50b0*/  ISETP.GE.OR P0, PT, R3, R4, P0 ;  /* 0x000000040300720c */ /* 0x000fe20000706670 */
[----:B------:R-:W-:Y:S01]  /*50c0*/  IMAD.MOV R4, RZ, RZ, -R3 ;  /* 0x000000ffff047224 */ /* 0x000fe200078e0a03 */
[-C--:B------:R-:W-:Y:S03]  /*50d0*/  SHF.R.U32.HI R6, RZ, R69.reuse, R6 ;  /* 0x00000045ff067219 */ /* 0x080fe60000011606 */
[----:B------:R-:W-:Y:S01]  /*50e0*/  IMAD R77, R74, R4, R77 ;  /* 0x000000044a4d7224 */ /* 0x000fe200078e024d */
[----:B------:R-:W-:Y:S05]  /*50f0*/  SEL R15, R5, R6, !P2 ;  /* 0x00000006050f7207 */ /* 0x000fea0005000000 */
[----:B------:R-:W-:Y:S02]  /*5100*/  IMAD.MOV R6, RZ, RZ, -R15 ;  /* 0x000000ffff067224 */ /* 0x000fe400078e0a0f */
[C---:B------:R-:W-:Y:S04]  /*5110*/  @!P0 IMAD.HI.U32 R2, R3.reuse, R68, RZ ;  /* 0x0000004403028227 */ /* 0x040fe800078e00ff */
[----:B------:R-:W-:Y:S01]  /*5120*/  IMAD R6, R72, R6, R5 ;  /* 0x0000000648067224 */ /* 0x000fe200078e0205 */
[----:B------:R-:W-:Y:S04]  /*5130*/  @!P0 SHF.R.U32.HI R2, RZ, R69, R2 ;  /* 0x00000045ff028219 */ /* 0x000fe80000011602 */
[----:B------:R-:W-:Y:S02]  /*5140*/  @!P0 SEL R0, R3, R2, !P2 ;  /* 0x0000000203008207 */ /* 0x000fe40005000000 */
[----:B------:R-:W-:Y:S02]  /*5150*/  IADD3 R2, PT, PT, -R5, RZ, RZ ;  /* 0x000000ff05027210 */ /* 0x000fe40007ffe1ff */
[----:B------:R-:W-:Y:S01]  /*5160*/  @!P0 IADD3 R8, PT, PT, R15, -R0, RZ ;  /* 0x800000000f088210 */ /* 0x000fe20007ffe0ff */
[----:B------:R-:W-:Y:S02]  /*5170*/  @!P0 IMAD R0, R7, R6, R0 ;  /* 0x0000000607008224 */ /* 0x000fe400078e0200 */
[----:B------:R-:W-:Y:S02]  /*5180*/  IMAD R75, R70, R2, R75 ;  /* 0x00000002464b7224 */ /* 0x000fe400078e024b */
[----:B------:R-:W-:Y:S02]  /*5190*/  @!P0 IMAD R5, R8, R72, R3 ;  /* 0x0000004808058224 */ /* 0x000fe400078e0203 */
[----:B------:R-:W-:Y:S04]  /*51a0*/  @!P0 IMAD.MOV.U32 R3, RZ, RZ, R0 ;  /* 0x000000ffff038224 */ /* 0x000fe800078e0000 */
[----:B------:R-:W-:Y:S02]  /*51b0*/  IMAD R77, R3, R74, R77 ;  /* 0x0000004a034d7224 */ /* 0x000fe400078e024d */
[----:B------:R-:W-:Y:S07]  /*51c0*/  IMAD R75, R5, R70, R75 ;  /* 0x00000046054b7224 */ /* 0x000fee00078e024b */
.L_x_89:
[----:B-1----:R-:W-:Y:S01]  /*51d0*/  @!P1 ISETP.NE.AND P0, PT, R10, 0x1, PT ;  /* 0x000000010a00980c */ /* 0x002fe20003f05270 */
[----:B------:R-:W-:Y:S01]  /*51e0*/  @!P1 IMAD.HI.U32 R0, R77, R12, RZ ;  /* 0x0000000c4d009227 */ /* 0x000fe200078e00ff */
[----:B------:R-:W-:Y:S01]  /*51f0*/  @!P1 ISETP.NE.AND P2, PT, R9, 0x1, PT ;  /* 0x000000010900980c */ /* 0x000fe20003f45270 */
[----:B------:R-:W-:Y:S01]  /*5200*/  ULOP3.LUT UP0, URZ, UR48, 0x1b0, URZ, 0xc0, !UPT ;  /* 0x000001b030ff7892 */ /* 0x000fe2000f80c0ff */
[----:B------:R-:W-:Y:S01]  /*5210*/  R2UR UR42, R21 ;  /* 0x00000000152a72ca */ /* 0x000fe200000e0000 */
[----:B------:R-:W-:Y:S01]  /*5220*/  @!P1 IMAD.HI.U32 R3, R75, R11, RZ ;  /* 0x0000000b4b039227 */ /* 0x000fe200078e00ff */
[----:B------:R-:W-:Y:S02]  /*5230*/  @!P1 SHF.R.U32.HI R0, RZ, R13, R0 ;  /* 0x0000000dff009219 */ /* 0x000fe40000011600 */
[----:B------:R-:W-:Y:S01]  /*5240*/  R2UR UR41, R20 ;  /* 0x00000000142972ca */ /* 0x000fe200000e0000 */
[----:B------:R-:W-:Y:S01]  /*5250*/  VIADD R195, R195, 0x1 ;  /* 0x00000001c3c37836 */ /* 0x000fe20000000000 */
[----:B------:R-:W-:Y:S02]  /*5260*/  @!P1 SHF.R.U32.HI R2, RZ, R14, R3 ;  /* 0x0000000eff029219 */ /* 0x000fe40000011603 */
[----:B------:R-:W-:Y:S02]  /*5270*/  @!P1 SEL R3, R77, R0, !P2 ;  /* 0x000000004d039207 */ /* 0x000fe40005000000 */
[----:B------:R-:W-:Y:S02]  /*5280*/  @!P1 SEL R2, R75, R2, !P0 ;  /* 0x000000024b029207 */ /* 0x000fe40004000000 */
[----:B------:R-:W-:Y:S01]  /*5290*/  @P4 SHF.R.U32.HI R179, RZ, 0x10, R17 ;  /* 0x00000010ffb34819 */ /* 0x000fe20000011611 */
[----:B------:R-:W-:Y:S02]  /*52a0*/  USHF.L.U32 UR42, UR42, 0x7, URZ ;  /* 0x000000072a2a7899 */ /* 0x000fe400080006ff */
[----:B------:R-:W-:Y:S02]  /*52b0*/  @!P1 IMAD.IADD R0, R2, 0x1, -R3 ;  /* 0x0000000102009824 */ /* 0x000fe400078e0a03 */
[----:B------:R-:W-:Y:S01]  /*52c0*/  @!P1 IMAD.IADD R2, R3, 0x1, -R2 ;  /* 0x0000000103029824 */ /* 0x000fe200078e0a02 */
[----:B------:R-:W-:Y:S01]  /*52d0*/  USHF.L.U32 UR41, UR41, 0x7, URZ ;  /* 0x0000000729297899 */ /* 0x000fe200080006ff */
[----:B------:R-:W-:Y:S02]  /*52e0*/  @!P1 IMAD R77, R0, R9, R77 ;  /* 0x00000009004d9224 */ /* 0x000fe400078e024d */
[----:B------:R-:W-:Y:S01]  /*52f0*/  @!P1 IMAD R75, R2, R10, R75 ;  /* 0x0000000a024b9224 */ /* 0x000fe200078e024b */
[----:B------:R-:W-:Y:S08]  /*5300*/  BRA.U !UP0, `(.L_x_90) ;  /* 0x0000000108407547 */ /* 0x000ff0000b800000 */
[----:B------:R-:W1:Y:S01]  /*5310*/  LDCU.64 UR8, c[0x4][0x80] ;  /* 0x01001000ff0877ac */ /* 0x000e620008000a00 */
[----:B------:R-:W-:Y:S01]  /*5320*/  MOV R3, 0x0 ;  /* 0x0000000000037802 */ /* 0x000fe20000000f00 */
[----:B------:R-:W-:Y:S02]  /*5330*/  HFMA2 R12, -RZ, RZ, 0, 5.9604644775390625e-08 ;  /* 0x00000001ff0c7431 */ /* 0x000fe400000001ff */
[----:B------:R-:W-:Y:S02]  /*5340*/  IMAD.MOV.U32 R8, RZ, RZ, 0x70 ;  /* 0x00000070ff087424 */ /* 0x000fe400078e00ff */
[----:B------:R-:W-:Y:S01]  /*5350*/  IMAD.MOV.U32 R13, RZ, RZ, RZ ;  /* 0x000000ffff0d7224 */ /* 0x000fe200078e00ff */
[----:B------:R-:W2:Y:S01]  /*5360*/  LDCU.64 UR6, c[0x4][0x88] ;  /* 0x01001100ff0677ac */ /* 0x000ea20008000a00 */
[----:B------:R-:W3:Y:S01]  /*5370*/  LDC.64 R2, c[0x4][R3] ;  /* 0x0100000003027b82 */ /* 0x000ee20000000a00 */
[----:B------:R-:W4:Y:S01]  /*5380*/  LDCU.64 UR4, c[0x4][0x8] ;  /* 0x01000100ff0477ac */ /* 0x000f220008000a00 */
[----:B-1----:R-:W-:Y:S01]  /*5390*/  MOV R5, UR9 ;  /* 0x0000000900057c02 */ /* 0x002fe20008000f00 */
[----:B------:R-:W-:Y:S01]  /*53a0*/  IMAD.U32 R4, RZ, RZ, UR8 ;  /* 0x00000008ff047e24 */ /* 0x000fe2000f8e00ff */
[----:B--2---:R-:W-:Y:S01]  /*53b0*/  MOV R7, UR7 ;  /* 0x0000000700077c02 */ /* 0x004fe20008000f00 */
[----:B------:R-:W-:Y:S01]  /*53c0*/  IMAD.U32 R6, RZ, RZ, UR6 ;  /* 0x00000006ff067e24 */ /* 0x000fe2000f8e00ff */
[----:B----4-:R-:W-:Y:S01]  /*53d0*/  MOV R11, UR5 ;  /* 0x00000005000b7c02 */ /* 0x010fe20008000f00 */
[----:B------:R-:W-:Y:S02]  /*53e0*/  IMAD.U32 R10, RZ, RZ, UR4 ;  /* 0x00000004ff0a7e24 */ /* 0x000fe4000f8e00ff */
[----:B------:R-:W-:Y:S07]  /*53f0*/  LEPC R20, `(.L_x_90) ;  /* 0x000000001014794e */ /* 0x000fee0000000000 */
[----:B---3-5:R-:W-:Y:S05]  /*5400*/  CALL.ABS.NOINC R2 ;  /* 0x0000000002007343 */ /* 0x028fea0003c00000 */
.L_x_90:
[----:B------:R-:W-:Y:S01]  /*5410*/  LOP3.LUT P0, RZ, R192, 0x1b0, RZ, 0xc0, !PT ;  /* 0x000001b0c0ff7812 */ /* 0x000fe2000780c0ff */
[----:B------:R-:W-:Y:S11]  /*5420*/  BSSY.RECONVERGENT B6, `(.L_x_91) ;  /* 0x0000013000067945 */ /* 0x000ff60003800200 */
[----:B------:R-:W-:Y:S01]  /*5430*/  @!UPT UIADD3 URZ, UPT, UPT, URZ, URZ, URZ ;  /* 0x000000fffffff290 */ /* 0x000fe2000fffe0ff */
[----:B------:R-:W-:Y:S05]  /*5440*/  @!P0 BRA `(.L_x_92) ;  /* 0x0000000000408947 */ /* 0x000fea0003800000 */
        /* <DEDUP_REMOVED lines=16> */
.L_x_92:
[----:B------:R-:W-:Y:S05]  /*5550*/  BSYNC.RECONVERGENT B6 ;  /* 0x0000000000067941 */ /* 0x000fea0003800200 */
.L_x_91:
[----:B------:R-:W-:Y:S01]  /*5560*/  ISETP.NE.U32.AND P4, PT, R166, RZ, PT ;  /* 0x000000ffa600720c */ /* 0x000fe20003f85070 */
[----:B------:R-:W-:Y:S01]  /*5570*/  UISETP.NE.AND UP2, UPT, UR50, URZ, UPT ;  /* 0x000000ff3200728c */ /* 0x000fe2000bf45270 */
[----:B------:R-:W-:Y:S01]  /*5580*/  ISETP.NE.U32.AND P2, PT, RZ, UR38, PT ;  /* 0x00000026ff007c0c */ /* 0x000fe2000bf45070 */
[----:B------:R-:W-:Y:S01]  /*5590*/  UISETP.NE.U32.AND UP1, UPT, UR44, URZ, UPT ;  /* 0x000000ff2c00728c */ /* 0x000fe2000bf25070 */
[----:B------:R-:W-:Y:S01]  /*55a0*/  ISETP.NE.AND.EX P4, PT, R167, RZ, PT, P4 ;  /* 0x000000ffa700720c */ /* 0x000fe20003f85340 */
[----:B------:R-:W-:Y:S01]  /*55b0*/  UPLOP3.LUT UP0, UPT, UPT, UPT, UPT, 0x40, 0x4 ;  /* 0x000000000004789c */ /* 0x000fe20003f0e870 */
[----:B------:R-:W-:Y:S01]  /*55c0*/  ISETP.NE.AND.EX P2, PT, RZ, UR39, PT, P2 ;  /* 0x00000027ff007c0c */ /* 0x000fe2000bf45320 */
[----:B------:R-:W-:Y:S01]  /*55d0*/  UISETP.NE.AND.EX UP1, UPT, UR45, URZ, UPT, UP1 ;  /* 0x000000ff2d00728c */ /* 0x000fe2000bf25310 */
[----:B------:R-:W-:Y:S04]  /*55e0*/  PLOP3.LUT P1, PT, PT, PT, UP2, 0x80, 0x8 ;  /* 0x000000000008781c */ /* 0x000fe80003f2f028 */
[----:B------:R-:W-:Y:S06]  /*55f0*/  @UP2 UPLOP3.LUT UP0, UPT, UPT, UPT, UP1, 0x80, 0x8 ;  /* 0x000000000008289c */ /* 0x000fec0003f0f010 */
[----:B------:R-:W-:Y:S01]  /*5600*/  PLOP3.LUT P0, PT, PT, PT, UP0, 0x80, 0x8 ;  /* 0x000000000008781c */ /* 0x000fe20003f0f008 */
[----:B------:R-:W-:Y:S01]  /*5610*/  @!UPT UIADD3 URZ, UPT, UPT, URZ, URZ, URZ ;  /* 0x000000fffffff290 */ /* 0x000fe2000fffe0ff */
[----:B------:R-:W-:Y:S11]  /*5620*/  BRA.U !UP1, `(.L_x_93) ;  /* 0x0000000109387547 */ /* 0x000ff6000b800000 */
[----:B------:R-:W-:Y:S01]  /*5630*/  UISETP.NE.U32.AND UP0, UPT, UR38, URZ, UPT ;  /* 0x000000ff2600728c */ /* 0x000fe2000bf05070 */
[----:B------:R-:W-:Y:S02]  /*5640*/  HFMA2 R0, -RZ, RZ, 0, 5.9604644775390625e-08 ;  /* 0x00000001ff007431 */ /* 0x000fe400000001ff */
[----:B------:R-:W-:Y:S01]  /*5650*/  IMAD.MOV.U32 R171, RZ, RZ, 0x1 ;  /* 0x00000001ffab7424 */ /* 0x000fe200078e00ff */
[----:B------:R-:W-:Y:S06]  /*5660*/  UISETP.NE.AND.EX UP0, UPT, UR39, URZ, UPT, UP0 ;  /* 0x000000ff2700728c */ /* 0x000fec000bf05300 */
[----:B------:R-:W-:Y:S05]  /*5670*/  PLOP3.LUT P3, PT, PT, PT, UP0, 0x80, 0x8 ;  /* 0x000000000008781c */ /* 0x000fea0003f6f008 */
[----:B------:R-:W1:Y:S01]  /*5680*/  @UP0 LDCU.64 UR6, c[0x0][0x888] ;  /* 0x00011100ff0607ac */ /* 0x000e620008000a00 */
[----:B------:R-:W-:Y:S07]  /*5690*/  @UP0 UIMAD UR4, UR36, UR44, URZ ;  /* 0x0000002c240402a4 */ /* 0x000fee000f8e02ff */
[----:B------:R-:W-:Y:S01]  /*56a0*/  @!P3 PRMT R171, R0, 0x7610, R171 ;  /* 0x0000761000abb816 */ /* 0x000fe200000000ab */
[----:B-1----:R-:W-:Y:S03]  /*56b0*/  @UP0 UIMAD.WIDE UR6, UR4, 0x4, UR6 ;  /* 0x00000004040608a5 */ /* 0x002fe6000f8e0206 */
[----:B------:R-:W1:Y:S03]  /*56c0*/  @!UP0 LDCU UR4, c[0x0][0x880] ;  /* 0x00011000ff0487ac */ /* 0x000e660008000800 */
[----:B------:R-:W-:Y:S01]  /*56d0*/  IMAD.U32 R2, RZ, RZ, UR6 ;  /* 0x00000006ff027e24 */ /* 0x000fe2000f8e00ff */
[----:B------:R-:W-:Y:S05]  /*56e0*/  MOV R3, UR7 ;  /* 0x0000000700037c02 */ /* 0x000fea0008000f00 */
[----:B-----5:R2:W5:Y:S02]  /*56f0*/  @P3 LDG.E R81, desc[UR46][R2.64] ;  /* 0x0000002e02513981 */ /* 0x020564000c1e1900 */
[----:B-12---:R-:W-:Y:S02]  /*5700*/  @!P3 IMAD.U32 R81, RZ, RZ, UR4 ;  /* 0x00000004ff51be24 */ /* 0x006fe4000f8e00ff */
.L_x_93:
[----:B------:R-:W-:Y:S05]  /*5710*/  @!P4 BRA `(.L_x_94) ;  /* 0x000000000020c947 */ /* 0x000fea0003800000 */
[----:B------:R-:W-:Y:S04]  /*5720*/  ISETP.NE.U32.AND P3, PT, R164, RZ, PT ;  /* 0x000000ffa400720c */ /* 0x000fe80003f65070 */
[----:B------:R-:W-:Y:S11]  /*5730*/  ISETP.NE.AND.EX P3, PT, R165, RZ, PT, P3 ;  /* 0x000000ffa500720c */ /* 0x000ff60003f65330 */
[----:B------:R-:W-:Y:S02]  /*5740*/  @!UPT UIADD3 URZ, UPT, UPT, URZ, URZ, URZ ;  /* 0x000000fffffff290 */ /* 0x000fe4000fffe0ff */
[----:B------:R-:W1:Y:S01]  /*5750*/  @P3 LDC.64 R2, c[0x0][0x8a8] ;  /* 0x00022a00ff023b82 */ /* 0x000e620000000a00 */
[----:B------:R-:W-:Y:S04]  /*5760*/  @P3 IMAD R0, R166, UR36, RZ ;  /* 0x00000024a6003c24 */ /* 0x000fe8000f8e02ff */
[----:B-1----:R-:W-:Y:S05]  /*5770*/  @P3 IMAD.WIDE R2, R0, 0x4, R2 ;  /* 0x0000000400023825 */ /* 0x002fea00078e0202 */
[----:B-----5:R1:W5:Y:S02]  /*5780*/  @P3 LDG.E R78, desc[UR46][R2.64] ;  /* 0x0000002e024e3981 */ /* 0x020364000c1e1900 */
[----:B-1----:R-:W2:Y:S02]  /*5790*/  @!P3 LDC R78, c[0x0][0x8a0] ;  /* 0x00022800ff4ebb82 */ /* 0x002ea40000000800 */
.L_x_94:
[----:B-----5:R-:W-:Y:S01]  /*57a0*/  FSETP.NEU.AND P4, PT, R81, RZ, PT ;  /* 0x000000ff5100720b */ /* 0x020fe20003f8d000 */
[----:B------:R-:W-:Y:S01]  /*57b0*/  BSSY B1, `(.L_x_95) ;  /* 0x0000047000017945 */ /* 0x000fe20003800000 */
[----:B------:R-:W-:Y:S01]  /*57c0*/  SEL R5, RZ, 0xffffffff, P2 ;  /* 0xffffffffff057807 */ /* 0x000fe20001000000 */
[----:B------:R-:W-:Y:S01]  /*57d0*/  IMAD.MOV.U32 R208, RZ, RZ, 0x1 ;  /* 0x00000001ffd07424 */ /* 0x000fe200078e00ff */
[----:B------:R-:W-:Y:S01]  /*57e0*/  LOP3.LUT P3, RZ, R171, 0xff, RZ, 0xc0, !PT ;  /* 0x000000ffabff7812 */ /* 0x000fe2000786c0ff */
[C---:B------:R-:W-:Y:S01]  /*57f0*/  IMAD R80, R76.reuse, 0x80, R79 ;  /* 0x000000804c507824 */ /* 0x040fe200078e024f */
[----:B------:R-:W-:Y:S02]  /*5800*/  @P1 SEL R0, RZ, 0xffffffff, P4 ;  /* 0xffffffffff001807 */ /* 0x000fe40002000000 */
[----:B------:R-:W-:Y:S02]  /*5810*/  CS2R R162, SRZ ;  /* 0x0000000000a27805 */ /* 0x000fe4000001ff00 */
[----:B------:R-:W-:Y:S02]  /*5820*/  LEA R3, R181, UR49, 0x3 ;  /* 0x00000031b5037c11 */ /* 0x000fe4000f8e18ff */
[----:B------:R-:W-:Y:S02]  /*5830*/  CS2R R160, SRZ ;  /* 0x0000000000a07805 */ /* 0x000fe4000001ff00 */
[----:B------:R-:W-:Y:S02]  /*5840*/  @P0 SEL R0, R5, R0, !P3 ;  /* 0x0000000005000207 */ /* 0x000fe40005800000 */
[----:B------:R-:W-:Y:S02]  /*5850*/  CS2R R158, SRZ ;  /* 0x00000000009e7805 */ /* 0x000fe4000001ff00 */
[----:B------:R-:W-:Y:S02]  /*5860*/  LEA R207, R76, UR49, 0x3 ;  /* 0x000000314ccf7c11 */ /* 0x000fe4000f8e18ff */
[----:B------:R-:W-:Y:S02]  /*5870*/  CS2R R156, SRZ ;  /* 0x00000000009c7805 */ /* 0x000fe4000001ff00 */
[----:B------:R-:W-:Y:S02]  /*5880*/  @P1 LOP3.LUT R0, R0, 0x1, RZ, 0xc0, !PT ;  /* 0x0000000100001812 */ /* 0x000fe400078ec0ff */
[----:B------:R-:W-:Y:S02]  /*5890*/  CS2R R154, SRZ ;  /* 0x00000000009a7805 */ /* 0x000fe4000001ff00 */
[----:B------:R-:W-:Y:S02]  /*58a0*/  SHF.L.U32 R2, R183, 0x1f, RZ ;  /* 0x0000001fb7027819 */ /* 0x000fe400000006ff */
[----:B------:R-:W-:Y:S02]  /*58b0*/  CS2R R152, SRZ ;  /* 0x0000000000987805 */ /* 0x000fe4000001ff00 */
[----:B------:R-:W-:Y:S02]  /*58c0*/  ISETP.NE.U32.OR P6, PT, R0, 0x1, !P1 ;  /* 0x000000010000780c */ /* 0x000fe40004fc5470 */
[----:B------:R-:W-:Y:S02]  /*58d0*/  CS2R R150, SRZ ;  /* 0x0000000000967805 */ /* 0x000fe4000001ff00 */
[----:B------:R-:W-:Y:S02]  /*58e0*/  PLOP3.LUT P2, PT, PT, PT, UP1, 0x80, 0x8 ;  /* 0x000000000008781c */ /* 0x000fe40003f4f018 */
[----:B------:R-:W-:Y:S02]  /*58f0*/  CS2R R148, SRZ ;  /* 0x0000000000947805 */ /* 0x000fe4000001ff00 */
[----:B------:R-:W-:Y:S02]  /*5900*/  SEL R0, RZ, 0xffffffff, P4 ;  /* 0xffffffffff007807 */ /* 0x000fe40002000000 */
[----:B------:R-:W-:Y:S03]  /*5910*/  P2R R184, PR, RZ, 0x40 ;  /* 0x00000040ffb87803 */ /* 0x000fe60000000000 */
[----:B------:R-:W-:Y:S04]  /*5920*/  @P6 SHF.L.U32 R4, R180, 0x1f, RZ ;  /* 0x0000001fb4046819 */ /* 0x000fe800000006ff */
[----:B------:R-:W-:Y:S01]  /*5930*/  @P2 SEL R0, R5, R0, !P3 ;  /* 0x0000000005002207 */ /* 0x000fe20005800000 */
[----:B------:R-:W1:Y:S03]  /*5940*/  @P6 SYNCS.PHASECHK.TRANS64.TRYWAIT P1, [R3+URZ+0xc0], R4 ;  /* 0x0000c004030065a7 */ /* 0x000e6600080211ff */
[----:B------:R-:W-:Y:S04]  /*5950*/  LOP3.LUT R0, R0, 0x1, RZ, 0xc0, !PT ;  /* 0x0000000100007812 */ /* 0x000fe800078ec0ff */
[----:B------:R-:W-:Y:S04]  /*5960*/  ISETP.NE.U32.AND P5, PT, R0, 0x1, PT ;  /* 0x000000010000780c */ /* 0x000fe80003fa5070 */
[----:B------:R-:W-:Y:S01]  /*5970*/  P2R R209, PR, RZ, 0x20 ;  /* 0x00000020ffd17803 */ /* 0x000fe20000000000 */
[----:B------:R3:W4:Y:S01]  /*5980*/  SYNCS.PHASECHK.TRANS64.TRYWAIT P0, [R207+URZ+0x110], R2 ;  /* 0x00011002cf0075a7 */ /* 0x00072200080011ff */
[----:B-1----:R-:W-:Y:S01]  /*5990*/  @P6 SEL R208, RZ, 0x1, !P1 ;  /* 0x00000001ffd06807 */ /* 0x002fe20004800000 */
[----:B---3--:R-:W-:Y:S06]  /*59a0*/  @!P6 BRA `(.L_x_96) ;  /* 0x00000000009ce947 */ /* 0x008fec0003800000 */
[----:B------:R-:W-:Y:S01]  /*59b0*/  @P5 IMAD R6, R181, 0x2000, R190 ;  /* 0x00002000b5065824 */ /* 0x000fe200078e02be */
[----:B------:R-:W-:Y:S01]  /*59c0*/  ISETP.NE.AND P1, PT, R208, RZ, PT ;  /* 0x000000ffd000720c */ /* 0x000fe20003f25270 */
[----:B------:R-:W-:Y:S01]  /*59d0*/  BSSY B0, `(.L_x_97) ;  /* 0x0000010000007945 */ /* 0x000fe20003800000 */
[----:B------:R-:W-:Y:S01]  /*59e0*/  CS2R R150, SRZ ;  /* 0x0000000000967805 */ /* 0x000fe2000001ff00 */
[--C-:B------:R-:W-:Y:S01]  /*59f0*/  @P5 IMAD R7, R191, -0x10, R6.reuse ;  /* 0xfffffff0bf075824 */ /* 0x100fe200078e0206 */
[----:B------:R-:W-:Y:S01]  /*5a00*/  CS2R R148, SRZ ;  /* 0x0000000000947805 */ /* 0x000fe2000001ff00 */
[----:B------:R-:W-:Y:S01]  /*5a10*/  @P5 IMAD R5, R189, -0x10, R6 ;  /* 0xfffffff0bd055824 */ /* 0x000fe200078e0206 */
[----:B------:R-:W-:Y:S01]  /*5a20*/  CS2R R158, SRZ ;  /* 0x00000000009e7805 */ /* 0x000fe2000001ff00 */
[----:B------:R-:W-:Y:S01]  /*5a30*/  @P5 IMAD R4, R188, 0x10, R7 ;  /* 0x00000010bc045824 */ /* 0x000fe200078e0207 */
[----:B------:R-:W-:Y:S02]  /*5a40*/  CS2R R156, SRZ ;  /* 0x00000000009c7805 */ /* 0x000fe4000001ff00 */
[----:B------:R-:W-:Y:S02]  /*5a50*/  CS2R R154, SRZ ;  /* 0x00000000009a7805 */ /* 0x000fe4000001ff00 */
[----:B------:R-:W-:Y:S02]  /*5a60*/  CS2R R152, SRZ ;  /* 0x0000000000987805 */ /* 0x000fe4000001ff00 */
[----:B------:R-:W-:Y:S02]  /*5a70*/  CS2R R162, SRZ ;  /* 0x0000000000a27805 */ /* 0x000fe4000001ff00 */
[----:B------:R-:W-:Y:S01]  /*5a80*/  CS2R R160, SRZ ;  /* 0x0000000000a07805 */ /* 0x000fe2000001ff00 */
[----:B------:R-:W-:Y:S06]  /*5a90*/  @P1 BRA `(.L_x_98) ;  /* 0x00000000000c1947 */ /* 0x000fec0003800000 */
[----:B------:R-:W-:Y:S04]  /*5aa0*/  SHF.L.U32 R0, R180, 0x1f, RZ ;  /* 0x0000001fb4007819 */ /* 0x000fe800000006ff */
[----:B------:R-:W1:Y:S02]  /*5ab0*/  SYNCS.PHASECHK.TRANS64.TRYWAIT P1, [R3+URZ+0xc0], R0 ;  /* 0x0000c000030075a7 */ /* 0x000e6400080211ff */
[----:B-1----:R-:W-:Y:S05]  /*5ac0*/  @!P1 BRA `(.L_x_99) ;  /* 0x0000003400e09947 */ /* 0x002fea0003800000 */
.L_x_98:
[----:B------:R-:W-:Y:S05]  /*5ad0*/  BSYNC B0 ;  /* 0x0000000000007941 */ /* 0x000fea0003800000 */
.L_x_97:
[----:B------:R-:W-:Y:S01]  /*5ae0*/  ISETP.NE.AND P1, PT, R209, RZ, PT ;  /* 0x000000ffd100720c */ /* 0x000fe20003f25270 */
[----:B-1----:R-:W-:Y:S02]  /*5af0*/  VIADD R3, R3, 0xd0 ;  /* 0x000000d003037836 */ /* 0x002fe40000000000 */
[----:B------:R-:W-:Y:S02]  /*5b00*/  IMAD.U32 R0, RZ, RZ, UR37 ;  /* 0x00000025ff007e24 */ /* 0x000fe4000f8e00ff */
[----:B------:R-:W-:Y:S03]  /*5b10*/  VIADD R181, R181, 0x1 ;  /* 0x00000001b5b57836 */ /* 0x000fe60000000000 */
[----:B------:R-:W-:Y:S05]  /*5b20*/  PRMT R0, R0, 0x654, R3 ;  /* 0x0000065400007816 */ /* 0x000fea0000000003 */
[----:B------:R1:W3:Y:S04]  /*5b30*/  @P1 LDS.128 R148, [R6] ;  /* 0x0000000006941984 */ /* 0x0002e80000000c00 */
[----:B------:R1:W1:Y:S04]  /*5b40*/  @P1 LDS.128 R156, [R5+0x20] ;  /* 0x00002000059c1984 */ /* 0x0002680000000c00 */
[----:B------:R1:W1:Y:S04]  /*5b50*/  @P1 LDS.128 R152, [R7+0x10] ;  /* 0x0000100007981984 */ /* 0x0002680000000c00 */
[----:B------:R1:W1:Y:S01]  /*5b60*/  @P1 LDS.128 R160, [R4+0x10] ;  /* 0x0000100004a01984 */ /* 0x0002620000000c00 */
[C---:B------:R-:W-:Y:S01]  /*5b70*/  ISETP.NE.AND P1, PT, R181.reuse, 0x2, PT ;  /* 0x00000002b500780c */ /* 0x040fe20003f25270 */
[----:B------:R-:W-:Y:S01]  /*5b80*/  @!PT LDS RZ, [RZ] ;  /* 0x00000000fffff984 */ /* 0x000fe20000000800 */
[----:B------:R-:W-:Y:S01]  /*5b90*/  @!PT LDS RZ, [RZ] ;  /* 0x00000000fffff984 */ /* 0x000fe20000000800 */
[----:B------:R-:W-:Y:S01]  /*5ba0*/  @!PT LDS RZ, [RZ] ;  /* 0x00000000fffff984 */ /* 0x000fe20000000800 */
[----:B------:R-:W-:Y:S01]  /*5bb0*/  @!PT LDS RZ, [RZ] ;  /* 0x00000000fffff984 */ /* 0x000fe20000000800 */
[----:B------:R5:W-:Y:S06]  /*5bc0*/  MEMBAR.ALL.CTA ;  /* 0x0000000000007992 */ /* 0x000bec0000008000 */
[----:B-----5:R-:W5:Y:S01]  /*5bd0*/  FENCE.VIEW.ASYNC.S ;  /* 0x00000000000073c6 */ /* 0x020f620000000000 */
[----:B------:R-:W-:Y:S02]  /*5be0*/  SEL R3, RZ, 0x1, P1 ;  /* 0x00000001ff037807 */ /* 0x000fe40000800000 */
[----:B------:R-:W-:Y:S02]  /*5bf0*/  SEL R181, R181, RZ, P1 ;  /* 0x000000ffb5b57207 */ /* 0x000fe40000800000 */
[----:B------:R-:W-:Y:S01]  /*5c00*/  LOP3.LUT R180, R180, R3, RZ, 0x3c, !PT ;  /* 0x00000003b4b47212 */ /* 0x000fe200078e3cff */
[----:B-----5:R1:W-:Y:S06]  /*5c10*/  SYNCS.ARRIVE.TRANS64.RED.A1T0 RZ, [R0+URZ], RZ ;  /* 0x000000ff00ff79a7 */ /* 0x0203ec00081004ff */
.L_x_96:
[----:B------:R-:W-:Y:S05]  /*5c20*/  BSYNC B1 ;  /* 0x0000000000017941 */ /* 0x000fea0003800000 */
.L_x_95:
[----:B-1----:R-:W-:Y:S04]  /*5c30*/  SHF.R.U32.HI R0, RZ, 0x15, R80 ;  /* 0x00000015ff007819 */ /* 0x002fe80000011650 */
[----:B------:R-:W-:Y:S01]  /*5c40*/  LOP3.LUT P1, RZ, R0, 0x3, R173, 0x48, !PT ;  /* 0x0000000300ff7812 */ /* 0x000fe200078248ad */
[----:B------:R-:W-:Y:S01]  /*5c50*/  @!UPT UIADD3 URZ, UPT, UPT, URZ, URZ, URZ ;  /* 0x000000fffffff290 */ /* 0x000fe2000fffe0ff */
[----:B----4-:R-:W-:Y:S11]  /*5c60*/  @P0 BRA `(.L_x_100) ;  /* 0x0000000000080947 */ /* 0x010ff60003800000 */
[----:B------:R-:W1:Y:S02]  /*5c70*/  SYNCS.PHASECHK.TRANS64.TRYWAIT P0, [R207+URZ+0x110], R2 ;  /* 0x00011002cf0075a7 */ /* 0x000e6400080011ff */
[----:B-1----:R-:W-:Y:S05]  /*5c80*/  @!P0 BRA `(.L_x_101) ;  /* 0x0000003400848947 */ /* 0x002fea0003800000 */
.L_x_100:
[----:B------:R-:W-:Y:S04]  /*5c90*/  BSSY.RECONVERGENT B6, `(.L_x_102) ;  /* 0x0000012000067945 */ /* 0x000fe80003800200 */
[----:B------:R-:W-:Y:S05]  /*5ca0*/  @!P1 BRA `(.L_x_103) ;  /* 0x0000000000409947 */ /* 0x000fea0003800000 */
[----:B------:R-:W4:Y:S01]  /*5cb0*/  LDCU.64 UR8, c[0x4][0x70] ;  /* 0x01000e00ff0877ac */ /* 0x000f220008000a00 */
[----:B------:R-:W-:Y:S01]  /*5cc0*/  MOV R3, 0x0 ;  /* 0x0000000000037802 */ /* 0x000fe20000000f00 */
[----:B------:R-:W-:Y:S02]  /*5cd0*/  HFMA2 R12, -RZ, RZ, 0, 5.9604644775390625e-08 ;  /* 0x00000001ff0c7431 */ /* 0x000fe400000001ff */
[----:B------:R-:W-:Y:S02]  /*5ce0*/  IMAD.MOV.U32 R8, RZ, RZ, 0x192 ;  /* 0x00000192ff087424 */ /* 0x000fe400078e00ff */
[----:B------:R-:W-:Y:S01]  /*5cf0*/  IMAD.MOV.U32 R13, RZ, RZ, RZ ;  /* 0x000000ffff0d7224 */ /* 0x000fe200078e00ff */
[----:B------:R-:W5:Y:S01]  /*5d00*/  LDCU.64 UR6, c[0x4][0x78] ;  /* 0x01000f00ff0677ac */ /* 0x000f620008000a00 */
[----:B-1----:R-:W1:Y:S01]  /*5d10*/  LDC.64 R2, c[0x4][R3] ;  /* 0x0100000003027b82 */ /* 0x002e620000000a00 */
[----:B------:R-:W2:Y:S01]  /*5d20*/  LDCU.64 UR4, c[0x4][0x10] ;  /* 0x01000200ff0477ac */ /* 0x000ea20008000a00 */
[----:B----4-:R-:W-:Y:S01]  /*5d30*/  MOV R5, UR9 ;  /* 0x0000000900057c02 */ /* 0x010fe20008000f00 */
[----:B------:R-:W-:Y:S01]  /*5d40*/  IMAD.U32 R4, RZ, RZ, UR8 ;  /* 0x00000008ff047e24 */ /* 0x000fe2000f8e00ff */
[----:B-----5:R-:W-:Y:S01]  /*5d50*/  MOV R7, UR7 ;  /* 0x0000000700077c02 */ /* 0x020fe20008000f00 */
[----:B------:R-:W-:Y:S01]  /*5d60*/  IMAD.U32 R6, RZ, RZ, UR6 ;  /* 0x00000006ff067e24 */ /* 0x000fe2000f8e00ff */
[----:B--2---:R-:W-:Y:S01]  /*5d70*/  MOV R11, UR5 ;  /* 0x00000005000b7c02 */ /* 0x004fe20008000f00 */
[----:B------:R-:W-:Y:S02]  /*5d80*/  IMAD.U32 R10, RZ, RZ, UR4 ;  /* 0x00000004ff0a7e24 */ /* 0x000fe4000f8e00ff */
[----:B------:R-:W-:Y:S07]  /*5d90*/  LEPC R20, `(.L_x_103) ;  /* 0x000000001014794e */ /* 0x000fee0000000000 */
[----:B-1-3--:R-:W-:Y:S05]  /*5da0*/  CALL.ABS.NOINC R2 ;  /* 0x0000000002007343 */ /* 0x00afea0003c00000 */
.L_x_103:
[----:B------:R-:W-:Y:S05]  /*5db0*/  BSYNC.RECONVERGENT B6 ;  /* 0x0000000000067941 */ /* 0x000fea0003800200 */
.L_x_102:
[-C--:B---3--:R-:W-:Y:S01]  /*5dc0*/  F2FP.F16.E5M2.UNPACK_B R83, R148.reuse ;  /* 0x00000094ff53723e */ /* 0x088fe200020004ff */
[----:B------:R-:W-:Y:S05]  /*5dd0*/  WARPSYNC.ALL ;  /* 0x0000000000007948 */ /* 0x000fea0003800000 */
[----:B------:R-:W-:Y:S01]  /*5de0*/  R2UR UR4, R80 ;  /* 0x00000000500472ca */ /* 0x000fe200000e0000 */
[--C-:B------:R-:W-:Y:S01]  /*5df0*/  HADD2.F32 R82, -RZ, R83.reuse.H0_H0 ;  /* 0x20000053ff527230 */ /* 0x100fe20000004100 */
[----:B------:R-:W-:Y:S01]  /*5e00*/  F2FP.F16.E5M2.UNPACK_B R85, R148.H1 ;  /* 0x00000094ff55723e */ /* 0x000fe200030004ff */
[----:B------:R-:W-:Y:S01]  /*5e10*/  HADD2.F32 R83, -RZ, R83.H1_H1 ;  /* 0x30000053ff537230 */ /* 0x000fe20000004100 */
[-C--:B------:R-:W-:Y:S01]  /*5e20*/  F2FP.F16.E5M2.UNPACK_B R87, R149.reuse ;  /* 0x00000095ff57723e */ /* 0x080fe200020004ff */
[----:B------:R-:W-:Y:S01]  /*5e30*/  BSSY.RECONVERGENT B0, `(.L_x_104) ;  /* 0x000011d000007945 */ /* 0x000fe20003800200 */
[----:B------:R-:W-:Y:S01]  /*5e40*/  F2FP.F16.E5M2.UNPACK_B R89, R149.H1 ;  /* 0x00000095ff59723e */ /* 0x000fe200030004ff */
[----:B------:R-:W-:Y:S01]  /*5e50*/  HADD2.F32 R84, -RZ, R85.H0_H0 ;  /* 0x20000055ff547230 */ /* 0x000fe20000004100 */
[-C--:B------:R-:W-:Y:S01]  /*5e60*/  F2FP.F16.E5M2.UNPACK_B R91, R150.reuse ;  /* 0x00000096ff5b723e */ /* 0x080fe200020004ff */
[----:B------:R-:W-:Y:S01]  /*5e70*/  HADD2.F32 R88, -RZ, R87.H1_H1 ;  /* 0x30000057ff587230 */ /* 0x000fe20000004100 */
[----:B------:R-:W-:Y:S01]  /*5e80*/  F2FP.F16.E5M2.UNPACK_B R93, R150.H1 ;  /* 0x00000096ff5d723e */ /* 0x000fe200030004ff */
[----:B------:R-:W-:Y:S01]  /*5e90*/  HADD2.F32 R86, -RZ, R85.H1_H1 ;  /* 0x30000055ff567230 */ /* 0x000fe20000004100 */
[-C--:B------:R-:W-:Y:S01]  /*5ea0*/  F2FP.F16.E5M2.UNPACK_B R95, R151.reuse ;  /* 0x00000097ff5f723e */ /* 0x080fe200020004ff */
[----:B------:R-:W2:Y:S01]  /*5eb0*/  LDTM.x64 R4, tmem[UR4] ;  /* 0x00000004000479ee */ /* 0x000ea20008340000 */
[----:B------:R-:W-:Y:S01]  /*5ec0*/  F2FP.F16.E5M2.UNPACK_B R97, R151.H1 ;  /* 0x00000097ff61723e */ /* 0x000fe200030004ff */
[----:B------:R-:W-:Y:S01]  /*5ed0*/  HADD2.F32 R85, -RZ, R87.H0_H0 ;  /* 0x20000057ff557230 */ /* 0x000fe20000004100 */
[-C--:B------:R-:W-:Y:S01]  /*5ee0*/  F2FP.F16.E5M2.UNPACK_B R99, R152.reuse ;  /* 0x00000098ff63723e */ /* 0x080fe200020004ff */
[----:B------:R-:W-:Y:S01]  /*5ef0*/  HADD2.F32 R87, -RZ, R89.H0_H0 ;  /* 0x20000059ff577230 */ /* 0x000fe20000004100 */
[----:B------:R-:W-:Y:S01]  /*5f00*/  F2FP.F16.E5M2.UNPACK_B R101, R152.H1 ;  /* 0x00000098ff65723e */ /* 0x000fe200030004ff */
[----:B------:R-:W-:Y:S01]  /*5f10*/  HADD2.F32 R92, -RZ, R91.H1_H1 ;  /* 0x3000005bff5c7230 */ /* 0x000fe20000004100 */
[----:B------:R-:W-:Y:S01]  /*5f20*/  ISETP.NE.AND P6, PT, R184, RZ, PT ;  /* 0x000000ffb800720c */ /* 0x000fe20003fc5270 */
[----:B------:R-:W-:Y:S01]  /*5f30*/  HADD2.F32 R96, -RZ, R95.H1_H1 ;  /* 0x3000005fff607230 */ /* 0x000fe20000004100 */
[----:B------:R-:W-:Y:S01]  /*5f40*/  SHF.L.U32 R211, R176, 0x4, RZ ;  /* 0x00000004b0d37819 */ /* 0x000fe200000006ff */
[----:B------:R-:W-:Y:S01]  /*5f50*/  HADD2.F32 R100, -RZ, R99.H1_H1 ;  /* 0x30000063ff647230 */ /* 0x000fe20000004100 */
[----:B------:R-:W-:Y:S01]  /*5f60*/  SHF.L.U32 R219, R175, 0x4, RZ ;  /* 0x00000004afdb7819 */ /* 0x000fe200000006ff */
[----:B------:R-:W-:Y:S01]  /*5f70*/  HADD2.F32 R90, -RZ, R89.H1_H1 ;  /* 0x30000059ff5a7230 */ /* 0x000fe20000004100 */
[C---:B------:R-:W-:Y:S01]  /*5f80*/  IADD3 R204, PT, PT, R190.reuse, R211, RZ ;  /* 0x000000d3becc7210 */ /* 0x040fe20007ffe0ff */
[----:B------:R-:W-:Y:S01]  /*5f90*/  HADD2.F32 R89, -RZ, R91.H0_H0 ;  /* 0x2000005bff597230 */ /* 0x000fe20000004100 */
[----:B------:R-:W-:Y:S01]  /*5fa0*/  IADD3 R206, PT, PT, R190, R219, RZ ;  /* 0x000000dbbece7210 */ /* 0x000fe20007ffe0ff */
[--C-:B------:R-:W-:Y:S01]  /*5fb0*/  HADD2.F32 R91, -RZ, R93.reuse.H0_H0 ;  /* 0x2000005dff5b7230 */ /* 0x100fe20000004100 */
[----:B------:R-:W-:Y:S01]  /*5fc0*/  SHF.L.U32 R217, R188, 0x4, RZ ;  /* 0x00000004bcd97819 */ /* 0x000fe200000006ff */
[----:B------:R-:W-:Y:S01]  /*5fd0*/  HADD2.F32 R94, -RZ, R93.H1_H1 ;  /* 0x3000005dff5e7230 */ /* 0x000fe20000004100 */
[-C--:B------:R-:W-:Y:S01]  /*5fe0*/  F2FP.F16.E5M2.UNPACK_B R103, R153.reuse ;  /* 0x00000099ff67723e */ /* 0x080fe200020004ff */
[----:B------:R-:W-:Y:S01]  /*5ff0*/  HADD2.F32 R93, -RZ, R95.H0_H0 ;  /* 0x2000005fff5d7230 */ /* 0x000fe20000004100 */
[----:B------:R-:W-:Y:S01]  /*6000*/  IADD3 R205, PT, PT, R217, R204, RZ ;  /* 0x000000ccd9cd7210 */ /* 0x000fe20007ffe0ff */
[----:B------:R-:W-:Y:S01]  /*6010*/  HADD2.F32 R95, -RZ, R97.H0_H0 ;  /* 0x20000061ff5f7230 */ /* 0x000fe20000004100 */
[----:B------:R-:W-:Y:S01]  /*6020*/  F2FP.F16.E5M2.UNPACK_B R105, R153.H1 ;  /* 0x00000099ff69723e */ /* 0x000fe200030004ff */
[C---:B--2---:R-:W-:Y:S01]  /*6030*/  FMUL R0, R78.reuse, R4 ;  /* 0x000000044e007220 */ /* 0x044fe20000400000 */
[C---:B-1----:R-:W-:Y:S01]  /*6040*/  FMUL R2, R78.reuse, R5 ;  /* 0x000000054e027220 */ /* 0x042fe20000400000 */
[C---:B------:R-:W-:Y:S01]  /*6050*/  FMUL R4, R78.reuse, R8 ;  /* 0x000000084e047220 */ /* 0x040fe20000400000 */
[C---:B------:R-:W-:Y:S01]  /*6060*/  FMUL R5, R78.reuse, R9 ;  /* 0x000000094e057220 */ /* 0x040fe20000400000 */
[C---:B------:R-:W-:Y:S01]  /*6070*/  FFMA R0, R81.reuse, R82, R0 ;  /* 0x0000005251007223 */ /* 0x040fe20000000000 */
[C---:B------:R-:W-:Y:S01]  /*6080*/  FFMA R2, R81.reuse, R83, R2 ;  /* 0x0000005351027223 */ /* 0x040fe20000000002 */
[C---:B------:R-:W-:Y:S01]  /*6090*/  FMUL R8, R78.reuse, R12 ;  /* 0x0000000c4e087220 */ /* 0x040fe20000400000 */
[C---:B------:R-:W-:Y:S01]  /*60a0*/  FMUL R9, R78.reuse, R13 ;  /* 0x0000000d4e097220 */ /* 0x040fe20000400000 */
[C---:B------:R-:W-:Y:S01]  /*60b0*/  FMUL R12, R78.reuse, R16 ;  /* 0x000000104e0c7220 */ /* 0x040fe20000400000 */
[C---:B------:R-:W-:Y:S01]  /*60c0*/  FMUL R13, R78.reuse, R17 ;  /* 0x000000114e0d7220 */ /* 0x040fe20000400000 */
[C---:B------:R-:W-:Y:S01]  /*60d0*/  FMUL R16, R78.reuse, R20 ;  /* 0x000000144e107220 */ /* 0x040fe20000400000 */
[C---:B------:R-:W-:Y:S01]  /*60e0*/  FMUL R17, R78.reuse, R21 ;  /* 0x000000154e117220 */ /* 0x040fe20000400000 */
[----:B------:R-:W-:Y:S02]  /*60f0*/  HADD2.F32 R104, -RZ, R103.H1_H1 ;  /* 0x30000067ff687230 */ /* 0x000fe40000004100 */
[C---:B------:R-:W-:Y:S01]  /*6100*/  FMUL R20, R78.reuse, R24 ;  /* 0x000000184e147220 */ /* 0x040fe20000400000 */
[C---:B------:R-:W-:Y:S01]  /*6110*/  FMUL R21, R78.reuse, R25 ;  /* 0x000000194e157220 */ /* 0x040fe20000400000 */
[C---:B------:R-:W-:Y:S01]  /*6120*/  FMUL R24, R78.reuse, R28 ;  /* 0x0000001c4e187220 */ /* 0x040fe20000400000 */
[C---:B------:R-:W-:Y:S01]  /*6130*/  FMUL R25, R78.reuse, R29 ;  /* 0x0000001d4e197220 */ /* 0x040fe20000400000 */
[C---:B------:R-:W-:Y:S01]  /*6140*/  FMUL R28, R78.reuse, R32 ;  /* 0x000000204e1c7220 */ /* 0x040fe20000400000 */
[C---:B------:R-:W-:Y:S01]  /*6150*/  FMUL R29, R78.reuse, R33 ;  /* 0x000000214e1d7220 */ /* 0x040fe20000400000 */
[C---:B------:R-:W-:Y:S01]  /*6160*/  FMUL R32, R78.reuse, R36 ;  /* 0x000000244e207220 */ /* 0x040fe20000400000 */
[----:B------:R-:W-:Y:S01]  /*6170*/  F2FP.F16.E5M2.UNPACK_B R107, R154 ;  /* 0x0000009aff6b723e */ /* 0x000fe200020004ff */
[C---:B------:R-:W-:Y:S01]  /*6180*/  FMUL R33, R78.reuse, R37 ;  /* 0x000000254e217220 */ /* 0x040fe20000400000 */
[C---:B------:R-:W-:Y:S01]  /*6190*/  FMUL R36, R78.reuse, R40 ;  /* 0x000000284e247220 */ /* 0x040fe20000400000 */
[----:B------:R-:W-:Y:S01]  /*61a0*/  F2FP.F16.E5M2.UNPACK_B R109, R154.H1 ;  /* 0x0000009aff6d723e */ /* 0x000fe200030004ff */
[C---:B------:R-:W-:Y:S01]  /*61b0*/  FMUL R37, R78.reuse, R41 ;  /* 0x000000294e257220 */ /* 0x040fe20000400000 */
[----:B------:R-:W-:Y:S02]  /*61c0*/  HADD2.F32 R108, -RZ, R107.H1_H1 ;  /* 0x3000006bff6c7230 */ /* 0x000fe40000004100 */
        /* <DEDUP_REMOVED lines=26> */
[C---:B------:R-:W-:Y:S01]  /*6370*/  FFMA R3, R81.reuse, R84, R3 ;  /* 0x0000005451037223 */ /* 0x040fe20000000003 */
[C---:B------:R-:W-:Y:S01]  /*6380*/  FFMA R7, R81.reuse, R86, R7 ;  /* 0x0000005651077223 */ /* 0x040fe20000000007 */
[----:B------:R-:W-:Y:S01]  /*6390*/  F2FP.F16.E5M2.UNPACK_B R127, R159 ;  /* 0x0000009fff7f723e */ /* 0x000fe200020004ff */
[C---:B------:R-:W-:Y:S01]  /*63a0*/  FFMA R4, R81.reuse, R85, R4 ;  /* 0x0000005551047223 */ /* 0x040fe20000000004 */
[C---:B------:R-:W-:Y:S01]  /*63b0*/  FFMA R5, R81.reuse, R88, R5 ;  /* 0x0000005851057223 */ /* 0x040fe20000000005 */
[----:B------:R-:W-:Y:S01]  /*63c0*/  F2FP.F16.E5M2.UNPACK_B R129, R159.H1 ;  /* 0x0000009fff81723e */ /* 0x000fe200030004ff */
[----:B------:R-:W-:Y:S01]  /*63d0*/  FFMA R6, R81, R87, R6 ;  /* 0x0000005751067223 */ /* 0x000fe20000000006 */
[----:B------:R-:W-:Y:S01]  /*63e0*/  F2FP.SATFINITE.E5M2.F32.PACK_AB_MERGE_C R185, R7, R3, RZ ;  /* 0x0000000307b9723e */ /* 0x000fe200048060ff */
[----:B------:R-:W-:Y:S02]  /*63f0*/  HADD2.F32 R124, -RZ, R123.H1_H1 ;  /* 0x3000007bff7c7230 */ /* 0x000fe40000004100 */
[----:B------:R-:W-:Y:S01]  /*6400*/  FMUL R11, R78, R11 ;  /* 0x0000000b4e0b7220 */ /* 0x000fe20000400000 */
[----:B------:R-:W-:Y:S01]  /*6410*/  HADD2.F32 R128, -RZ, R127.H1_H1 ;  /* 0x3000007fff807230 */ /* 0x000fe20000004100 */
[----:B------:R-:W-:Y:S01]  /*6420*/  F2FP.SATFINITE.E5M2.F32.PACK_AB_MERGE_C R184, R2, R0, R185 ;  /* 0x0000000002b8723e */ /* 0x000fe200048060b9 */
[C---:B------:R-:W-:Y:S01]  /*6430*/  FMUL R10, R78.reuse, R14 ;  /* 0x0000000e4e0a7220 */ /* 0x040fe20000400000 */
[C---:B------:R-:W-:Y:S01]  /*6440*/  FFMA R11, R81.reuse, R90, R11 ;  /* 0x0000005a510b7223 */ /* 0x040fe2000000000b */
[C---:B------:R-:W-:Y:S01]  /*6450*/  FFMA R8, R81.reuse, R89, R8 ;  /* 0x0000005951087223 */ /* 0x040fe20000000008 */
[----:B------:R-:W-:Y:S01]  /*6460*/  FFMA R9, R81, R92, R9 ;  /* 0x0000005c51097223 */ /* 0x000fe20000000009 */
[----:B------:R-:W-:Y:S01]  /*6470*/  F2FP.F16.E5M2.UNPACK_B R131, R160 ;  /* 0x000000a0ff83723e */ /* 0x000fe200020004ff */
[----:B------:R-:W-:Y:S01]  /*6480*/  HADD2.F32 R98, -RZ, R97.H1_H1 ;  /* 0x30000061ff627230 */ /* 0x000fe20000004100 */
[----:B------:R-:W-:Y:S01]  /*6490*/  F2FP.SATFINITE.E5M2.F32.PACK_AB_MERGE_C R186, R11, R6, RZ ;  /* 0x000000060bba723e */ /* 0x000fe200048060ff */
[----:B------:R-:W-:Y:S01]  /*64a0*/  FFMA R10, R81, R91, R10 ;  /* 0x0000005b510a7223 */ /* 0x000fe2000000000a */
[----:B------:R-:W-:Y:S02]  /*64b0*/  HADD2.F32 R97, -RZ, R99.H0_H0 ;  /* 0x20000063ff617230 */ /* 0x000fe40000004100 */
[C---:B------:R-:W-:Y:S01]  /*64c0*/  FMUL R15, R78.reuse, R15 ;  /* 0x0000000f4e0f7220 */ /* 0x040fe20000400000 */
[----:B------:R-:W-:Y:S01]  /*64d0*/  F2FP.SATFINITE.E5M2.F32.PACK_AB_MERGE_C R185, R5, R4, R186 ;  /* 0x0000000405b9723e */ /* 0x000fe200048060ba */
[----:B------:R-:W-:Y:S02]  /*64e0*/  HADD2.F32 R132, -RZ, R131.H1_H1 ;  /* 0x30000083ff847230 */ /* 0x000fe40000004100 */
[C---:B------:R-:W-:Y:S01]  /*64f0*/  FMUL R14, R78.reuse, R18 ;  /* 0x000000124e0e7220 */ /* 0x040fe20000400000 */
[C---:B------:R-:W-:Y:S01]  /*6500*/  FFMA R15, R81.reuse, R94, R15 ;  /* 0x0000005e510f7223 */ /* 0x040fe2000000000f */
[C---:B------:R-:W-:Y:S01]  /*6510*/  FFMA R12, R81.reuse, R93, R12 ;  /* 0x0000005d510c7223 */ /* 0x040fe2000000000c */
[----:B------:R-:W-:Y:S01]  /*6520*/  FFMA R13, R81, R96, R13 ;  /* 0x00000060510d7223 */ /* 0x000fe2000000000d */
[----:B------:R-:W-:Y:S01]  /*6530*/  F2FP.F16.E5M2.UNPACK_B R133, R160.H1 ;  /* 0x000000a0ff85723e */ /* 0x000fe200030004ff */
[--C-:B------:R-:W-:Y:S01]  /*6540*/  HADD2.F32 R99, -RZ, R101.reuse.H0_H0 ;  /* 0x20000065ff637230 */ /* 0x100fe20000004100 */
[----:B------:R-:W-:Y:S01]  /*6550*/  F2FP.SATFINITE.E5M2.F32.PACK_AB_MERGE_C R186, R15, R10, RZ ;  /* 0x0000000a0fba723e */ /* 0x000fe200048060ff */
[----:B------:R-:W-:Y:S01]  /*6560*/  FFMA R14, R81, R95, R14 ;  /* 0x0000005f510e7223 */ /* 0x000fe2000000000e */
[C---:B------:R-:W-:Y:S01]  /*6570*/  FMUL R19, R78.reuse, R19 ;  /* 0x000000134e137220 */ /* 0x040fe20000400000 */
[----:B------:R-:W-:Y:S01]  /*6580*/  HADD2.F32 R102, -RZ, R101.H1_H1 ;  /* 0x30000065ff667230 */ /* 0x000fe20000004100 */
[----:B------:R-:W-:Y:S01]  /*6590*/  F2FP.SATFINITE.E5M2.F32.PACK_AB_MERGE_C R186, R9, R8, R186 ;  /* 0x0000000809ba723e */ /* 0x000fe200048060ba */
[----:B------:R-:W-:Y:S02]  /*65a0*/  HADD2.F32 R101, -RZ, R103.H0_H0 ;  /* 0x20000067ff657230 */ /* 0x000fe40000004100 */
[C---:B------:R-:W-:Y:S01]  /*65b0*/  FFMA R19, R81.reuse, R98, R19 ;  /* 0x0000006251137223 */ /* 0x040fe20000000013 */
[C---:B------:R-:W-:Y:S01]  /*65c0*/  FFMA R16, R81.reuse, R97, R16 ;  /* 0x0000006151107223 */ /* 0x040fe20000000010 */
[----:B------:R-:W-:Y:S01]  /*65d0*/  FFMA R17, R81, R100, R17 ;  /* 0x0000006451117223 */ /* 0x000fe20000000011 */
[C---:B------:R-:W-:Y:S01]  /*65e0*/  FMUL R18, R78.reuse, R22 ;  /* 0x000000164e127220 */ /* 0x040fe20000400000 */
[----:B------:R-:W-:Y:S01]  /*65f0*/  F2FP.F16.E5M2.UNPACK_B R135, R161 ;  /* 0x000000a1ff87723e */ /* 0x000fe200020004ff */
        /* <DEDUP_REMOVED lines=10> */
[----:B------:R1:W-:Y:S01]  /*66a0*/  STS.128 [R172+UR49+0x4200], R184 ;  /* 0x004200b8ac007988 */ /* 0x0003e20008000c31 */
[----:B------:R-:W-:Y:S01]  /*66b0*/  HADD2.F32 R136, -RZ, R135.H1_H1 ;  /* 0x30000087ff887230 */ /* 0x000fe20000004100 */
[----:B------:R-:W-:Y:S01]  /*66c0*/  F2FP.SATFINITE.E5M2.F32.PACK_AB_MERGE_C R196, R23, R18, RZ ;  /* 0x0000001217c4723e */ /* 0x000fe200048060ff */
[C---:B------:R-:W-:Y:S01]  /*66d0*/  FMUL R22, R78.reuse, R26 ;  /* 0x0000001a4e167220 */ /* 0x040fe20000400000 */
[C---:B------:R-:W-:Y:S01]  /*66e0*/  FMUL R27, R78.reuse, R27 ;  /* 0x0000001b4e1b7220 */ /* 0x040fe20000400000 */
[--C-:B------:R-:W-:Y:S01]  /*66f0*/  HADD2.F32 R107, -RZ, R109.reuse.H0_H0 ;  /* 0x2000006dff6b7230 */ /* 0x100fe20000004100 */
[----:B------:R-:W-:Y:S01]  /*6700*/  F2FP.SATFINITE.E5M2.F32.PACK_AB_MERGE_C R196, R17, R16, R196 ;  /* 0x0000001011c4723e */ /* 0x000fe200048060c4 */
[C---:B------:R-:W-:Y:S01]  /*6710*/  FFMA R22, R81.reuse, R103, R22 ;  /* 0x0000006751167223 */ /* 0x040fe20000000016 */
[C---:B------:R-:W-:Y:S01]  /*6720*/  FFMA R27, R81.reuse, R106, R27 ;  /* 0x0000006a511b7223 */ /* 0x040fe2000000001b */
[C---:B------:R-:W-:Y:S01]  /*6730*/  FFMA R24, R81.reuse, R105, R24 ;  /* 0x0000006951187223 */ /* 0x040fe20000000018 */
[----:B------:R-:W-:Y:S01]  /*6740*/  F2FP.F16.E5M2.UNPACK_B R137, R161.H1 ;  /* 0x000000a1ff89723e */ /* 0x000fe200030004ff */
[----:B------:R-:W-:Y:S02]  /*6750*/  HADD2.F32 R110, -RZ, R109.H1_H1 ;  /* 0x3000006dff6e7230 */ /* 0x000fe40000004100 */
[----:B------:R-:W-:Y:S01]  /*6760*/  FFMA R25, R81, R108, R25 ;  /* 0x0000006c51197223 */ /* 0x000fe20000000019 */
[----:B------:R-:W-:Y:S01]  /*6770*/  F2FP.SATFINITE.E5M2.F32.PACK_AB_MERGE_C R197, R27, R22, RZ ;  /* 0x000000161bc5723e */ /* 0x000fe200048060ff */
[----:B------:R-:W-:Y:S02]  /*6780*/  HADD2.F32 R109, -RZ, R111.H0_H0 ;  /* 0x2000006fff6d7230 */ /* 0x000fe40000004100 */
[C---:B------:R-:W-:Y:S01]  /*6790*/  FMUL R26, R78.reuse, R30 ;  /* 0x0000001e4e1a7220 */ /* 0x040fe20000400000 */
[C---:B------:R-:W-:Y:S01]  /*67a0*/  FMUL R31, R78.reuse, R31 ;  /* 0x0000001f4e1f7220 */ /* 0x040fe20000400000 */
[--C-:B------:R-:W-:Y:S01]  /*67b0*/  HADD2.F32 R111, -RZ, R113.reuse.H0_H0 ;  /* 0x20000071ff6f7230 */ /* 0x100fe20000004100 */
[----:B------:R-:W-:Y:S01]  /*67c0*/  F2FP.SATFINITE.E5M2.F32.PACK_AB_MERGE_C R197, R21, R20, R197 ;  /* 0x0000001415c5723e */ /* 0x000fe200048060c5 */
[C---:B------:R-:W-:Y:S01]  /*67d0*/  FFMA R26, R81.reuse, R107, R26 ;  /* 0x0000006b511a7223 */ /* 0x040fe2000000001a */
[C---:B------:R-:W-:Y:S01]  /*67e0*/  FFMA R31, R81.reuse, R110, R31 ;  /* 0x0000006e511f7223 */ /* 0x040fe2000000001f */
[C---:B------:R-:W-:Y:S01]  /*67f0*/  FFMA R28, R81.reuse, R109, R28 ;  /* 0x0000006d511c7223 */ /* 0x040fe2000000001c */
[----:B------:R-:W-:Y:S01]  /*6800*/  F2FP.F16.E5M2.UNPACK_B R139, R162 ;  /* 0x000000a2ff8b723e */ /* 0x000fe200020004ff */
[----:B------:R-:W-:Y:S02]  /*6810*/  HADD2.F32 R114, -RZ, R113.H1_H1 ;  /* 0x30000071ff727230 */ /* 0x000fe40000004100 */
[----:B------:R-:W-:Y:S01]  /*6820*/  FFMA R29, R81, R112, R29 ;  /* 0x00000070511d7223 */ /* 0x000fe2000000001d */
[----:B------:R-:W-:Y:S01]  /*6830*/  F2FP.SATFINITE.E5M2.F32.PACK_AB_MERGE_C R198, R31, R26, RZ ;  /* 0x0000001a1fc6723e */ /* 0x000fe200048060ff */
[----:B------:R-:W-:Y:S02]  /*6840*/  HADD2.F32 R113, -RZ, R115.H0_H0 ;  /* 0x20000073ff717230 */ /* 0x000fe40000004100 */
[C---:B------:R-:W-:Y:S01]  /*6850*/  FMUL R30, R78.reuse, R34 ;  /* 0x000000224e1e7220 */ /* 0x040fe20000400000 */
[----:B------:R-:W-:Y:S01]  /*6860*/  HADD2.F32 R140, -RZ, R139.H1_H1 ;  /* 0x3000008bff8c7230 */ /* 0x000fe20000004100 */
[----:B------:R-:W-:Y:S01]  /*6870*/  F2FP.SATFINITE.E5M2.F32.PACK_AB_MERGE_C R198, R25, R24, R198 ;  /* 0x0000001819c6723e */ /* 0x000fe200048060c6 */
[C---:B------:R-:W-:Y:S01]  /*6880*/  FMUL R35, R78.reuse, R35 ;  /* 0x000000234e237220 */ /* 0x040fe20000400000 */
[--C-:B------:R-:W-:Y:S02]  /*6890*/  HADD2.F32 R115, -RZ, R117.reuse.H0_H0 ;  /* 0x20000075ff737230 */ /* 0x100fe40000004100 */
[C---:B------:R-:W-:Y:S01]  /*68a0*/  FFMA R30, R81.reuse, R111, R30 ;  /* 0x0000006f511e7223 */ /* 0x040fe2000000001e */
[----:B------:R-:W-:Y:S02]  /*68b0*/  HADD2.F32 R118, -RZ, R117.H1_H1 ;  /* 0x30000075ff767230 */ /* 0x000fe40000004100 */
[C---:B------:R-:W-:Y:S01]  /*68c0*/  FFMA R35, R81.reuse, R114, R35 ;  /* 0x0000007251237223 */ /* 0x040fe20000000023 */
[C---:B------:R-:W-:Y:S01]  /*68d0*/  FFMA R32, R81.reuse, R113, R32 ;  /* 0x0000007151207223 */ /* 0x040fe20000000020 */
[----:B------:R-:W-:Y:S01]  /*68e0*/  F2FP.F16.E5M2.UNPACK_B R141, R162.H1 ;  /* 0x000000a2ff8d723e */ /* 0x000fe200030004ff */
[----:B------:R-:W-:Y:S01]  /*68f0*/  FFMA R33, R81, R116, R33 ;  /* 0x0000007451217223 */ /* 0x000fe20000000021 */
[----:B------:R-:W-:Y:S01]  /*6900*/  HADD2.F32 R117, -RZ, R119.H0_H0 ;  /* 0x20000077ff757230 */ /* 0x000fe20000004100 */
        /* <DEDUP_REMOVED lines=9> */
[----:B------:R1:W-:Y:S01]  /*69a0*/  STS.128 [R204+0x4010], R196 ;  /* 0x004010c4cc007388 */ /* 0x0003e20000000c00 */
[----:B------:R-:W-:Y:S01]  /*69b0*/  FFMA R37, R81, R120, R37 ;  /* 0x0000007851257223 */ /* 0x000fe20000000025 */
[----:B------:R-:W-:Y:S01]  /*69c0*/  F2FP.SATFINITE.E5M2.F32.PACK_AB_MERGE_C R200, R39, R34, RZ ;  /* 0x0000002227c8723e */ /* 0x000fe200048060ff */
[----:B------:R-:W-:Y:S02]  /*69d0*/  HADD2.F32 R122, -RZ, R121.H1_H1 ;  /* 0x30000079ff7a7230 */ /* 0x000fe40000004100 */
[C---:B------:R-:W-:Y:S01]  /*69e0*/  FMUL R38, R78.reuse, R42 ;  /* 0x0000002a4e267220 */ /* 0x040fe20000400000 */
[----:B------:R-:W-:Y:S01]  /*69f0*/  HADD2.F32 R121, -RZ, R123.H0_H0 ;  /* 0x2000007bff797230 */ /* 0x000fe20000004100 */
[----:B------:R-:W-:Y:S01]  /*6a00*/  F2FP.SATFINITE.E5M2.F32.PACK_AB_MERGE_C R200, R33, R32, R200 ;  /* 0x0000002021c8723e */ /* 0x000fe200048060c8 */
[----:B------:R-:W-:Y:S02]  /*6a10*/  HADD2.F32 R144, -RZ, R143.H1_H1 ;  /* 0x3000008fff907230 */ /* 0x000fe40000004100 */
[C---:B------:R-:W-:Y:S01]  /*6a20*/  FFMA R38, R81.reuse, R119, R38 ;  /* 0x0000007751267223 */ /* 0x040fe20000000026 */
[C---:B------:R-:W-:Y:S01]  /*6a30*/  FMUL R43, R78.reuse, R43 ;  /* 0x0000002b4e2b7220 */ /* 0x040fe20000400000 */
[--C-:B------:R-:W-:Y:S02]  /*6a40*/  HADD2.F32 R123, -RZ, R125.reuse.H0_H0 ;  /* 0x2000007dff7b7230 */ /* 0x100fe40000004100 */
[C---:B------:R-:W-:Y:S01]  /*6a50*/  FMUL R42, R78.reuse, R46 ;  /* 0x0000002e4e2a7220 */ /* 0x040fe20000400000 */
[----:B------:R-:W-:Y:S02]  /*6a60*/  HADD2.F32 R126, -RZ, R125.H1_H1 ;  /* 0x3000007dff7e7230 */ /* 0x000fe40000004100 */
[C---:B------:R-:W-:Y:S01]  /*6a70*/  FFMA R43, R81.reuse, R122, R43 ;  /* 0x0000007a512b7223 */ /* 0x040fe2000000002b */
[----:B------:R-:W-:Y:S01]  /*6a80*/  F2FP.F16.E5M2.UNPACK_B R145, R163.H1 ;  /* 0x000000a3ff91723e */ /* 0x000fe200030004ff */
[C---:B------:R-:W-:Y:S01]  /*6a90*/  FFMA R40, R81.reuse, R121, R40 ;  /* 0x0000007951287223 */ /* 0x040fe20000000028 */
[----:B------:R-:W-:Y:S01]  /*6aa0*/  FFMA R41, R81, R124, R41 ;  /* 0x0000007c51297223 */ /* 0x000fe20000000029 */
[----:B------:R-:W-:Y:S01]  /*6ab0*/  ISETP.NE.AND P0, PT, R193, RZ, PT ;  /* 0x000000ffc100720c */ /* 0x000fe20003f05270 */
[----:B------:R-:W-:Y:S01]  /*6ac0*/  HADD2.F32 R125, -RZ, R127.H0_H0 ;  /* 0x2000007fff7d7230 */ /* 0x000fe20000004100 */
[----:B------:R-:W-:Y:S01]  /*6ad0*/  F2FP.SATFINITE.E5M2.F32.PACK_AB_MERGE_C R201, R43, R38, RZ ;  /* 0x000000262bc9723e */ /* 0x000fe200048060ff */
[----:B------:R-:W-:Y:S01]  /*6ae0*/  FFMA R42, R81, R123, R42 ;  /* 0x0000007b512a7223 */ /* 0x000fe2000000002a */
[C---:B------:R-:W-:Y:S01]  /*6af0*/  FMUL R47, R78.reuse, R47 ;  /* 0x0000002f4e2f7220 */ /* 0x040fe20000400000 */
[--C-:B------:R-:W-:Y:S01]  /*6b00*/  HADD2.F32 R127, -RZ, R129.reuse.H0_H0 ;  /* 0x20000081ff7f7230 */ /* 0x100fe20000004100 */
[----:B------:R-:W-:Y:S01]  /*6b10*/  F2FP.SATFINITE.E5M2.F32.PACK_AB_MERGE_C R201, R37, R36, R201 ;  /* 0x0000002425c9723e */ /* 0x000fe200048060c9 */
[----:B------:R-:W-:Y:S02]  /*6b20*/  HADD2.F32 R130, -RZ, R129.H1_H1 ;  /* 0x30000081ff827230 */ /* 0x000fe40000004100 */
[C---:B------:R-:W-:Y:S01]  /*6b30*/  FFMA R47, R81.reuse, R126, R47 ;  /* 0x0000007e512f7223 */ /* 0x040fe2000000002f */
[C---:B------:R-:W-:Y:S01]  /*6b40*/  FFMA R44, R81.reuse, R125, R44 ;  /* 0x0000007d512c7223 */ /* 0x040fe2000000002c */
[C---:B------:R-:W-:Y:S01]  /*6b50*/  FFMA R45, R81.reuse, R128, R45 ;  /* 0x00000080512d7223 */ /* 0x040fe2000000002d */
[----:B------:R-:W-:Y:S02]  /*6b60*/  HADD2.F32 R129, -RZ, R131.H0_H0 ;  /* 0x20000083ff817230 */ /* 0x000fe40000004100 */
[C---:B------:R-:W-:Y:S01]  /*6b70*/  FMUL R46, R78.reuse, R50 ;  /* 0x000000324e2e7220 */ /* 0x040fe20000400000 */
[C---:B------:R-:W-:Y:S01]  /*6b80*/  FMUL R51, R78.reuse, R51 ;  /* 0x000000334e337220 */ /* 0x040fe20000400000 */
[--C-:B------:R-:W-:Y:S02]  /*6b90*/  HADD2.F32 R131, -RZ, R133.reuse.H0_H0 ;  /* 0x20000085ff837230 */ /* 0x100fe40000004100 */
[C---:B------:R-:W-:Y:S01]  /*6ba0*/  FMUL R50, R78.reuse, R54 ;  /* 0x000000364e327220 */ /* 0x040fe20000400000 */
[C---:B------:R-:W-:Y:S01]  /*6bb0*/  FFMA R46, R81.reuse, R127, R46 ;  /* 0x0000007f512e7223 */ /* 0x040fe2000000002e */
[----:B------:R-:W-:Y:S02]  /*6bc0*/  HADD2.F32 R134, -RZ, R133.H1_H1 ;  /* 0x30000085ff867230 */ /* 0x000fe40000004100 */
[C---:B------:R-:W-:Y:S01]  /*6bd0*/  FFMA R51, R81.reuse, R130, R51 ;  /* 0x0000008251337223 */ /* 0x040fe20000000033 */
[----:B------:R-:W-:Y:S02]  /*6be0*/  HADD2.F32 R133, -RZ, R135.H0_H0 ;  /* 0x20000087ff857230 */ /* 0x000fe40000004100 */
[C---:B------:R-:W-:Y:S01]  /*6bf0*/  FMUL R55, R78.reuse, R55 ;  /* 0x000000374e377220 */ /* 0x040fe20000400000 */
[C---:B------:R-:W-:Y:S01]  /*6c00*/  FFMA R48, R81.reuse, R129, R48 ;  /* 0x0000008151307223 */ /* 0x040fe20000000030 */
[C---:B------:R-:W-:Y:S01]  /*6c10*/  FFMA R49, R81.reuse, R132, R49 ;  /* 0x0000008451317223 */ /* 0x040fe20000000031 */
[--C-:B------:R-:W-:Y:S02]  /*6c20*/  HADD2.F32 R135, -RZ, R137.reuse.H0_H0 ;  /* 0x20000089ff877230 */ /* 0x100fe40000004100 */
[C---:B------:R-:W-:Y:S01]  /*6c30*/  FFMA R50, R81.reuse, R131, R50 ;  /* 0x0000008351327223 */ /* 0x040fe20000000032 */
[----:B------:R-:W-:Y:S02]  /*6c40*/  HADD2.F32 R138, -RZ, R137.H1_H1 ;  /* 0x30000089ff8a7230 */ /* 0x000fe40000004100 */
[C---:B------:R-:W-:Y:S01]  /*6c50*/  FMUL R54, R78.reuse, R58 ;  /* 0x0000003a4e367220 */ /* 0x040fe20000400000 */
[----:B------:R-:W-:Y:S02]  /*6c60*/  HADD2.F32 R137, -RZ, R139.H0_H0 ;  /* 0x2000008bff897230 */ /* 0x000fe40000004100 */
[C---:B------:R-:W-:Y:S01]  /*6c70*/  FFMA R55, R81.reuse, R134, R55 ;  /* 0x0000008651377223 */ /* 0x040fe20000000037 */
        /* <DEDUP_REMOVED lines=16> */
[----:B------:R-:W-:Y:S01]  /*6d80*/  FFMA R63, R81, R142, R63 ;  /* 0x0000008e513f7223 */ /* 0x000fe2000000003f */
[----:B------:R-:W-:Y:S01]  /*6d90*/  FMUL R67, R78, R67 ;  /* 0x000000434e437220 */ /* 0x000fe20000400000 */
[----:B------:R-:W-:Y:S01]  /*6da0*/  F2FP.SATFINITE.E5M2.F32.PACK_AB_MERGE_C R202, R47, R42, RZ ;  /* 0x0000002a2fca723e */ /* 0x000fe200048060ff */
[----:B------:R-:W-:Y:S01]  /*6db0*/  FFMA R60, R81, R141, R60 ;  /* 0x0000008d513c7223 */ /* 0x000fe2000000003c */
[----:B------:R-:W-:Y:S01]  /*6dc0*/  F2FP.SATFINITE.E5M2.F32.PACK_AB_MERGE_C R203, R51, R46, RZ ;  /* 0x0000002e33cb723e */ /* 0x000fe200048060ff */
[C---:B------:R-:W-:Y:S01]  /*6dd0*/  FFMA R61, R81.reuse, R144, R61 ;  /* 0x00000090513d7223 */ /* 0x040fe2000000003d */
[C---:B------:R-:W-:Y:S01]  /*6de0*/  FFMA R62, R81.reuse, R143, R62 ;  /* 0x0000008f513e7223 */ /* 0x040fe2000000003e */
[----:B------:R-:W-:Y:S01]  /*6df0*/  FFMA R67, R81, R146, R67 ;  /* 0x0000009251437223 */ /* 0x000fe20000000043 */
[----:B------:R-:W-:Y:S02]  /*6e00*/  F2FP.SATFINITE.E5M2.F32.PACK_AB_MERGE_C R202, R41, R40, R202 ;  /* 0x0000002829ca723e */ /* 0x000fe400048060ca */
[----:B------:R-:W-:Y:S02]  /*6e10*/  F2FP.SATFINITE.E5M2.F32.PACK_AB_MERGE_C R203, R45, R44, R203 ;  /* 0x0000002c2dcb723e */ /* 0x000fe400048060cb */
[----:B------:R-:W-:Y:S02]  /*6e20*/  F2FP.SATFINITE.E5M2.F32.PACK_AB_MERGE_C R212, R55, R50, RZ ;  /* 0x0000003237d4723e */ /* 0x000fe400048060ff */
[----:B------:R-:W-:Y:S01]  /*6e30*/  F2FP.SATFINITE.E5M2.F32.PACK_AB_MERGE_C R213, R59, R54, RZ ;  /* 0x000000363bd5723e */ /* 0x000fe200048060ff */
[----:B------:R1:W-:Y:S01]  /*6e40*/  STS.128 [R206+0x4020], R200 ;  /* 0x004020c8ce007388 */ /* 0x0003e20000000c00 */
[----:B------:R-:W-:Y:S02]  /*6e50*/  F2FP.SATFINITE.E5M2.F32.PACK_AB_MERGE_C R214, R63, R58, RZ ;  /* 0x0000003a3fd6723e */ /* 0x000fe400048060ff */
[----:B------:R-:W-:Y:S02]  /*6e60*/  F2FP.SATFINITE.E5M2.F32.PACK_AB_MERGE_C R215, R67, R62, RZ ;  /* 0x0000003e43d7723e */ /* 0x000fe400048060ff */
[----:B------:R-:W-:Y:S02]  /*6e70*/  F2FP.SATFINITE.E5M2.F32.PACK_AB_MERGE_C R212, R49, R48, R212 ;  /* 0x0000003031d4723e */ /* 0x000fe400048060d4 */
[----:B------:R-:W-:Y:S02]  /*6e80*/  F2FP.SATFINITE.E5M2.F32.PACK_AB_MERGE_C R213, R53, R52, R213 ;  /* 0x0000003435d5723e */ /* 0x000fe400048060d5 */
[----:B------:R-:W-:Y:S02]  /*6e90*/  F2FP.SATFINITE.E5M2.F32.PACK_AB_MERGE_C R214, R57, R56, R214 ;  /* 0x0000003839d6723e */ /* 0x000fe400048060d6 */
[----:B------:R-:W-:Y:S02]  /*6ea0*/  F2FP.SATFINITE.E5M2.F32.PACK_AB_MERGE_C R215, R61, R60, R215 ;  /* 0x0000003c3dd7723e */ /* 0x000fe400048060d7 */
[----:B------:R-:W-:Y:S02]  /*6eb0*/  LEA R210, R181, UR49, 0x3 ;  /* 0x00000031b5d27c11 */ /* 0x000fe4000f8e18ff */
[----:B------:R-:W-:Y:S01]  /*6ec0*/  @P6 SHF.L.U32 R221, R180, 0x1f, RZ ;  /* 0x0000001fb4dd6819 */ /* 0x000fe200000006ff */
[----:B------:R1:W-:Y:S01]  /*6ed0*/  STS.128 [R205+0x4010], R212 ;  /* 0x004010d4cd007388 */ /* 0x0003e20000000c00 */
[----:B------:R-:W-:Y:S01]  /*6ee0*/  @!PT LDS RZ, [RZ] ;  /* 0x00000000fffff984 */ /* 0x000fe20000000800 */
[----:B------:R-:W-:Y:S01]  /*6ef0*/  @!PT LDS RZ, [RZ] ;  /* 0x00000000fffff984 */ /* 0x000fe20000000800 */
[----:B------:R-:W-:Y:S01]  /*6f00*/  @!PT LDS RZ, [RZ] ;  /* 0x00000000fffff984 */ /* 0x000fe20000000800 */
[----:B------:R-:W-:Y:S01]  /*6f10*/  @!PT LDS RZ, [RZ] ;  /* 0x00000000fffff984 */ /* 0x000fe20000000800 */
[----:B------:R2:W-:Y:S07]  /*6f20*/  MEMBAR.ALL.CTA ;  /* 0x0000000000007992 */ /* 0x0005ee0000008000 */
[----:B--2---:R-:W2:Y:S02]  /*6f30*/  FENCE.VIEW.ASYNC.S ;  /* 0x00000000000073c6 */ /* 0x004ea40000000000 */
[----:B--2---:R-:W-:Y:S06]  /*6f40*/  BAR.SYNC.DEFER_BLOCKING 0x1, 0x80 ;  /* 0x0042000000007b1d */ /* 0x004fec0000010000 */
[----:B------:R-:W-:Y:S05]  /*6f50*/  @P0 BRA `(.L_x_105) ;  /* 0x0000000000280947 */ /* 0x000fea0003800000 */
[----:B------:R-:W-:Y:S02]  /*6f60*/  UIADD3 UR4, UPT, UPT, UR49, 0x4200, URZ ;  /* 0x0000420031047890 */ /* 0x000fe4000fffe0ff */
[----:B------:R-:W-:Y:S01]  /*6f70*/  UIADD3 UR6, UP0, UPT, UR52, 0x680, URZ ;  /* 0x0000068034067890 */ /* 0x000fe2000ff1e0ff */
[----:B------:R-:W-:Y:S03]  /*6f80*/  UMOV UR43, UR36 ;  /* 0x00000024002b7c82 */ /* 0x000fe60008000000 */
[----:B------:R-:W-:Y:S01]  /*6f90*/  MOV R192, UR4 ;  /* 0x0000000400c07c02 */ /* 0x000fe20008000f00 */
[----:B------:R-:W-:Y:S03]  /*6fa0*/  UIADD3.X UR7, UPT, UPT, URZ, UR53, URZ, UP0, !UPT ;  /* 0x00000035ff077290 */ /* 0x000fe600087fe4ff */
[----:B------:R-:W-:Y:S11]  /*6fb0*/  R2UR UR40, R192 ;  /* 0x00000000c02872ca */ /* 0x000ff600000e0000 */
[----:B------:R-:W-:Y:S02]  /*6fc0*/  @!UPT UIADD3 URZ, UPT, UPT, URZ, URZ, URZ ;  /* 0x000000fffffff290 */ /* 0x000fe4000fffe0ff */
[----:B------:R2:W-:Y:S01]  /*6fd0*/  UTMASTG.3D [UR40], [UR6] ;  /* 0x00000028060073b5 */ /* 0x0005e20008010000 */
[----:B------:R0:W-:Y:S01]  /*6fe0*/  UTMACMDFLUSH ;  /* 0x00000000000079b7 */ /* 0x0001e20000000000 */
[----:B--2---:R-:W-:Y:S04]  /*6ff0*/  DEPBAR.LE SB0, 0x1 ;  /* 0x000080400000791a */ /* 0x004fe80000000000 */
.L_x_105:
[----:B------:R-:W-:Y:S05]  /*7000*/  BSYNC.RECONVERGENT B0 ;  /* 0x0000000000007941 */ /* 0x000fea0003800200 */
.L_x_104:
[----:B------:R-:W-:Y:S06]  /*7010*/  BAR.SYNC.DEFER_BLOCKING 0x1, 0x80 ;  /* 0x0042000000007b1d */ /* 0x000fec0000010000 */
[----:B------:R-:W2:Y:S01]  /*7020*/  @P6 SYNCS.PHASECHK.TRANS64.TRYWAIT P0, [R210+URZ+0xc0], R221 ;  /* 0x0000c0ddd20065a7 */ /* 0x000ea200080011ff */
[----:B------:R-:W-:Y:S01]  /*7030*/  BSSY B1, `(.L_x_106) ;  /* 0x0000023000017945 */ /* 0x000fe20003800000 */
[----:B--2---:R-:W-:Y:S03]  /*7040*/  @P6 SEL R208, RZ, 0x1, !P0 ;  /* 0x00000001ffd06807 */ /* 0x004fe60004000000 */
[----:B------:R-:W-:Y:S05]  /*7050*/  @!P6 BRA `(.L_x_107) ;  /* 0x000000000080e947 */ /* 0x000fea0003800000 */
[----:B------:R-:W-:Y:S01]  /*7060*/  ISETP.NE.AND P1, PT, R209, RZ, PT ;  /* 0x000000ffd100720c */ /* 0x000fe20003f25270 */
[----:B------:R-:W-:Y:S01]  /*7070*/  BSSY B0, `(.L_x_108) ;  /* 0x000000a000007945 */ /* 0x000fe20003800000 */
[----:B------:R-:W-:Y:S11]  /*7080*/  ISETP.NE.AND P0, PT, R208, RZ, PT ;  /* 0x000000ffd000720c */ /* 0x000ff60003f05270 */
[----:B------:R-:W-:Y:S04]  /*7090*/  @P1 IMAD R0, R181, 0x2000, R190 ;  /* 0x00002000b5001824 */ /* 0x000fe800078e02be */
[C---:B------:R-:W-:Y:S01]  /*70a0*/  @P1 IMAD.IADD R2, R0.reuse, 0x1, R211 ;  /* 0x0000000100021824 */ /* 0x040fe200078e02d3 */
[----:B------:R-:W-:Y:S03]  /*70b0*/  @P1 IADD3 R219, PT, PT, R0, R219, RZ ;  /* 0x000000db00db1210 */ /* 0x000fe60007ffe0ff */
[----:B------:R-:W-:Y:S01]  /*70c0*/  @P1 IMAD.IADD R217, R217, 0x1, R2 ;  /* 0x00000001d9d91824 */ /* 0x000fe200078e0202 */
[----:B------:R-:W-:Y:S06]  /*70d0*/  @P0 BRA `(.L_x_109) ;  /* 0x00000000000c0947 */ /* 0x000fec0003800000 */
[----:B------:R-:W-:Y:S04]  /*70e0*/  SHF.L.U32 R3, R180, 0x1f, RZ ;  /* 0x0000001fb4037819 */ /* 0x000fe800000006ff */
[----:B------:R-:W2:Y:S02]  /*70f0*/  SYNCS.PHASECHK.TRANS64.TRYWAIT P0, [R210+URZ+0xc0], R3 ;  /* 0x0000c003d20075a7 */ /* 0x000ea400080011ff */
[----:B--2---:R-:W-:Y:S05]  /*7100*/  @!P0 BRA `(.L_x_110) ;  /* 0x0000002000788947 */ /* 0x004fea0003800000 */
.L_x_109:
[----:B------:R-:W-:Y:S05]  /*7110*/  BSYNC B0 ;  /* 0x0000000000007941 */ /* 0x000fea0003800000 */
.L_x_108:
[----:B------:R-:W-:Y:S01]  /*7120*/  ISETP.NE.AND P0, PT, R209, RZ, PT ;  /* 0x000000ffd100720c */ /* 0x000fe20003f05270 */
[----:B--2---:R-:W-:Y:S02]  /*7130*/  VIADD R210, R210, 0xd0 ;  /* 0x000000d0d2d27836 */ /* 0x004fe40000000000 */
[----:B------:R-:W-:Y:S02]  /*7140*/  IMAD.U32 R3, RZ, RZ, UR37 ;  /* 0x00000025ff037e24 */ /* 0x000fe4000f8e00ff */
[----:B------:R-:W-:Y:S03]  /*7150*/  VIADD R181, R181, 0x1 ;  /* 0x00000001b5b57836 */ /* 0x000fe60000000000 */
[----:B------:R-:W-:Y:S05]  /*7160*/  PRMT R3, R3, 0x654, R210 ;  /* 0x0000065403037816 */ /* 0x000fea00000000d2 */
[----:B------:R2:W3:Y:S04]  /*7170*/  @P0 LDS.128 R148, [R0] ;  /* 0x0000000000940984 */ /* 0x0004e80000000c00 */
[----:B------:R2:W4:Y:S04]  /*7180*/  @P0 LDS.128 R152, [R2+0x10] ;  /* 0x0000100002980984 */ /* 0x0005280000000c00 */
        /* <DEDUP_REMOVED lines=9> */
[----:B------:R-:W-:Y:S01]  /*7220*/  SEL R181, R181, RZ, P0 ;  /* 0x000000ffb5b57207 */ /* 0x000fe20000000000 */
[----:B-----5:R5:W-:Y:S02]  /*7230*/  SYNCS.ARRIVE.TRANS64.RED.A1T0 RZ, [R3+URZ], RZ ;  /* 0x000000ff03ff79a7 */ /* 0x020be400081004ff */
[----:B-----5:R-:W-:Y:S04]  /*7240*/  SEL R3, RZ, 0x1, P0 ;  /* 0x00000001ff037807 */ /* 0x020fe80000000000 */
[----:B--234-:R-:W-:Y:S02]  /*7250*/  LOP3.LUT R180, R180, R3, RZ, 0x3c, !PT ;  /* 0x00000003b4b47212 */ /* 0x01cfe400078e3cff */
.L_x_107:
[----:B------:R-:W-:Y:S05]  /*7260*/  BSYNC B1 ;  /* 0x0000000000017941 */ /* 0x000fea0003800000 */
.L_x_106:
[----:B------:R-:W-:Y:S05]  /*7270*/  VIADD R0, R80, 0x40 ;  /* 0x0000004050007836 */ /* 0x000fea0000000000 */
[----:B------:R-:W-:Y:S04]  /*7280*/  SHF.R.U32.HI R0, RZ, 0x15, R0 ;  /* 0x00000015ff007819 */ /* 0x000fe80000011600 */
[----:B------:R-:W-:Y:S11]  /*7290*/  LOP3.LUT P0, RZ, R0, 0x3, R173, 0x48, !PT ;  /* 0x0000000300ff7812 */ /* 0x000ff600078048ad */
[----:B------:R-:W-:Y:S02]  /*72a0*/  @!UPT UIADD3 URZ, UPT, UPT, URZ, URZ, URZ ;  /* 0x000000fffffff290 */ /* 0x000fe4000fffe0ff */
[----:B------:R-:W-:Y:S05]  /*72b0*/  @!P0 BRA `(.L_x_111) ;  /* 0x0000000000408947 */ /* 0x000fea0003800000 */
[----:B------:R-:W2:Y:S01]  /*72c0*/  LDCU.64 UR8, c[0x4][0x70] ;  /* 0x01000e00ff0877ac */ /* 0x000ea20008000a00 */
[----:B------:R-:W-:Y:S01]  /*72d0*/  MOV R3, 0x0 ;  /* 0x0000000000037802 */ /* 0x000fe20000000f00 */
[----:B------:R-:W-:Y:S02]  /*72e0*/  HFMA2 R12, -RZ, RZ, 0, 5.9604644775390625e-08 ;  /* 0x00000001ff0c7431 */ /* 0x000fe400000001ff */
[----:B------:R-:W-:Y:S02]  /*72f0*/  IMAD.MOV.U32 R8, RZ, RZ, 0x192 ;  /* 0x00000192ff087424 */ /* 0x000fe400078e00ff */
[----:B------:R-:W-:Y:S01]  /*7300*/  IMAD.MOV.U32 R13, RZ, RZ, RZ ;  /* 0x000000ffff0d7224 */ /* 0x000fe200078e00ff */
[----:B------:R-:W3:Y:S01]  /*7310*/  LDCU.64 UR6, c[0x4][0x78] ;  /* 0x01000f00ff0677ac */ /* 0x000ee20008000a00 */
[----:B------:R-:W4:Y:S01]  /*7320*/  LDC.64 R2, c[0x4][R3] ;  /* 0x0100000003027b82 */ /* 0x000f220000000a00 */
[----:B------:R-:W5:Y:S01]  /*7330*/  LDCU.64 UR4, c[0x4][0x10] ;  /* 0x01000200ff0477ac */ /* 0x000f620008000a00 */
[----:B--2---:R-:W-:Y:S01]  /*7340*/  MOV R5, UR9 ;  /* 0x0000000900057c02 */ /* 0x004fe20008000f00 */
[----:B------:R-:W-:Y:S01]  /*7350*/  IMAD.U32 R4, RZ, RZ, UR8 ;  /* 0x00000008ff047e24 */ /* 0x000fe2000f8e00ff */
[----:B---3--:R-:W-:Y:S01]  /*7360*/  MOV R7, UR7 ;  /* 0x0000000700077c02 */ /* 0x008fe20008000f00 */
[----:B------:R-:W-:Y:S01]  /*7370*/  IMAD.U32 R6, RZ, RZ, UR6 ;  /* 0x00000006ff067e24 */ /* 0x000fe2000f8e00ff */
[----:B-----5:R-:W-:Y:S01]  /*7380*/  MOV R11, UR5 ;  /* 0x00000005000b7c02 */ /* 0x020fe20008000f00 */
[----:B------:R-:W-:Y:S02]  /*7390*/  IMAD.U32 R10, RZ, RZ, UR4 ;  /* 0x00000004ff0a7e24 */ /* 0x000fe4000f8e00ff */
[----:B------:R-:W-:Y:S07]  /*73a0*/  LEPC R20, `(.L_x_111) ;  /* 0x000000001014794e */ /* 0x000fee0000000000 */
[----:B-1--4-:R-:W-:Y:S05]  /*73b0*/  CALL.ABS.NOINC R2 ;  /* 0x0000000002007343 */ /* 0x012fea0003c00000 */
.L_x_111:
[----:B------:R-:W-:Y:S01]  /*73c0*/  ISETP.NE.AND P0, PT, R193, RZ, PT ;  /* 0x000000ffc100720c */ /* 0x000fe20003f05270 */
[----:B------:R-:W-:Y:S05]  /*73d0*/  WARPSYNC.ALL ;  /* 0x0000000000007948 */ /* 0x000fea0003800000 */
[----:B------:R-:W-:Y:S01]  /*73e0*/  R2UR UR4, R80 ;  /* 0x00000000500472ca */ /* 0x000fe200000e0000 */
[----:B------:R-:W-:Y:S01]  /*73f0*/  BSSY.RECONVERGENT B0, `(.L_x_112) ;  /* 0x000011d000007945 */ /* 0x000fe20003800200 */
[----:B------:R-:W-:Y:S02]  /*7400*/  F2FP.F16.E5M2.UNPACK_B R11, R149 ;  /* 0x00000095ff0b723e */ /* 0x000fe400020004ff */
[----:B------:R-:W-:Y:S02]  /*7410*/  F2FP.F16.E5M2.UNPACK_B R10, R150 ;  /* 0x00000096ff0a723e */ /* 0x000fe400020004ff */
[----:B------:R-:W-:Y:S01]  /*7420*/  F2FP.F16.E5M2.UNPACK_B R9, R151 ;  /* 0x00000097ff09723e */ /* 0x000fe200020004ff */
[--C-:B------:R-:W-:Y:S01]  /*7430*/  HADD2.F32 R83, -RZ, R11.reuse.H0_H0 ;  /* 0x2000000bff537230 */ /* 0x100fe20000004100 */
[----:B------:R-:W-:Y:S01]  /*7440*/  F2FP.F16.E5M2.UNPACK_B R8, R152 ;  /* 0x00000098ff08723e */ /* 0x000fe200020004ff */
[----:B------:R-:W-:Y:S01]  /*7450*/  HADD2.F32 R84, -RZ, R11.H1_H1 ;  /* 0x3000000bff547230 */ /* 0x000fe20000004100 */
[----:B------:R-:W-:Y:S01]  /*7460*/  F2FP.F16.E5M2.UNPACK_B R7, R153 ;  /* 0x00000099ff07723e */ /* 0x000fe200020004ff */
[--C-:B------:R-:W-:Y:S01]  /*7470*/  HADD2.F32 R87, -RZ, R10.reuse.H0_H0 ;  /* 0x2000000aff577230 */ /* 0x100fe20000004100 */
[----:B------:R-:W-:Y:S01]  /*7480*/  F2FP.F16.E5M2.UNPACK_B R6, R154 ;  /* 0x0000009aff06723e */ /* 0x000fe200020004ff */
[----:B------:R-:W-:Y:S01]  /*7490*/  HADD2.F32 R88, -RZ, R10.H1_H1 ;  /* 0x3000000aff587230 */ /* 0x000fe20000004100 */
[----:B------:R-:W-:Y:S01]  /*74a0*/  F2FP.F16.E5M2.UNPACK_B R5, R155 ;  /* 0x0000009bff05723e */ /* 0x000fe200020004ff */
[--C-:B------:R-:W-:Y:S01]  /*74b0*/  HADD2.F32 R91, -RZ, R9.reuse.H0_H0 ;  /* 0x20000009ff5b7230 */ /* 0x100fe20000004100 */
[----:B-1----:R-:W-:Y:S01]  /*74c0*/  F2FP.F16.E5M2.UNPACK_B R4, R156 ;  /* 0x0000009cff04723e */ /* 0x002fe200020004ff */
[----:B------:R-:W-:Y:S01]  /*74d0*/  HADD2.F32 R92, -RZ, R9.H1_H1 ;  /* 0x30000009ff5c7230 */ /* 0x000fe20000004100 */
[-C--:B------:R-:W-:Y:S01]  /*74e0*/  F2FP.F16.E5M2.UNPACK_B R2, R148.reuse ;  /* 0x00000094ff02723e */ /* 0x080fe200020004ff */
[--C-:B------:R-:W-:Y:S01]  /*74f0*/  HADD2.F32 R95, -RZ, R8.reuse.H0_H0 ;  /* 0x20000008ff5f7230 */ /* 0x100fe20000004100 */
[----:B------:R-:W-:Y:S01]  /*7500*/  F2FP.F16.E5M2.UNPACK_B R148, R148.H1 ;  /* 0x00000094ff94723e */ /* 0x000fe200030004ff */
[----:B------:R-:W-:Y:S01]  /*7510*/  HADD2.F32 R97, -RZ, R8.H1_H1 ;  /* 0x30000008ff617230 */ /* 0x000fe20000004100 */
[----:B------:R-:W-:Y:S01]  /*7520*/  F2FP.F16.E5M2.UNPACK_B R149, R149.H1 ;  /* 0x00000095ff95723e */ /* 0x000fe200030004ff */
[--C-:B------:R-:W-:Y:S01]  /*7530*/  HADD2.F32 R98, -RZ, R7.reuse.H0_H0 ;  /* 0x20000007ff627230 */ /* 0x100fe20000004100 */
[----:B------:R-:W-:Y:S01]  /*7540*/  F2FP.F16.E5M2.UNPACK_B R150, R150.H1 ;  /* 0x00000096ff96723e */ /* 0x000fe200030004ff */
[----:B------:R-:W-:Y:S01]  /*7550*/  HADD2.F32 R101, -RZ, R7.H1_H1 ;  /* 0x30000007ff657230 */ /* 0x000fe20000004100 */
[----:B------:R-:W-:Y:S01]  /*7560*/  F2FP.F16.E5M2.UNPACK_B R151, R151.H1 ;  /* 0x00000097ff97723e */ /* 0x000fe200030004ff */
[--C-:B------:R-:W-:Y:S01]  /*7570*/  HADD2.F32 R102, -RZ, R6.reuse.H0_H0 ;  /* 0x20000006ff667230 */ /* 0x100fe20000004100 */
[----:B------:R-:W-:Y:S01]  /*7580*/  F2FP.F16.E5M2.UNPACK_B R138, R163 ;  /* 0x000000a3ff8a723e */ /* 0x000fe200020004ff */
[----:B------:R-:W-:Y:S01]  /*7590*/  HADD2.F32 R105, -RZ, R6.H1_H1 ;  /* 0x30000006ff697230 */ /* 0x000fe20000004100 */
[----:B------:R-:W-:Y:S01]  /*75a0*/  R2UR UR5, R207 ;  /* 0x00000000cf0572ca */ /* 0x000fe200000e0000 */
        /* <DEDUP_REMOVED lines=8> */
[----:B------:R-:W1:Y:S01]  /*7630*/  LDTM.x64 R4, tmem[UR4+0x40] ;  /* 0x00004004000479ee */ /* 0x000e620008340000 */
[--C-:B------:R-:W-:Y:S01]  /*7640*/  HADD2.F32 R0, -RZ, R2.reuse.H0_H0 ;  /* 0x20000002ff007230 */ /* 0x100fe20000004100 */
[----:B------:R-:W-:Y:S01]  /*7650*/  NOP ;  /* 0x0000000000007918 */ /* 0x000fe20000000000 */
[----:B------:R-:W-:Y:S01]  /*7660*/  HADD2.F32 R2, -RZ, R2.H1_H1 ;  /* 0x30000002ff027230 */ /* 0x000fe20000004100 */
[----:B------:R-:W-:Y:S01]  /*7670*/  UIADD3 UR5, UPT, UPT, UR5, 0x130, URZ ;  /* 0x0000013005057890 */ /* 0x000fe2000fffe0ff */
[--C-:B------:R-:W-:Y:S01]  /*7680*/  HADD2.F32 R86, -RZ, R149.reuse.H1_H1 ;  /* 0x30000095ff567230 */ /* 0x100fe20000004100 */
[----:B------:R-:W-:Y:S01]  /*7690*/  F2FP.F16.E5M2.UNPACK_B R132, R161 ;  /* 0x000000a1ff84723e */ /* 0x000fe200020004ff */
[--C-:B------:R-:W-:Y:S01]  /*76a0*/  HADD2.F32 R114, -RZ, R116.reuse.H0_H0 ;  /* 0x20000074ff727230 */ /* 0x100fe20000004100 */
[----:B------:R-:W-:Y:S01]  /*76b0*/  UPRMT UR5, UR37, 0x654, UR5 ;  /* 0x0000065425057896 */ /* 0x000fe20008000005 */
[----:B------:R-:W-:Y:S01]  /*76c0*/  HADD2.F32 R117, -RZ, R116.H1_H1 ;  /* 0x30000074ff757230 */ /* 0x000fe20000004100 */
[----:B------:R-:W-:Y:S01]  /*76d0*/  F2FP.F16.E5M2.UNPACK_B R136, R162 ;  /* 0x000000a2ff88723e */ /* 0x000fe200020004ff */
[--C-:B------:R-:W-:Y:S01]  /*76e0*/  HADD2.F32 R118, -RZ, R120.reuse.H0_H0 ;  /* 0x20000078ff767230 */ /* 0x100fe20000004100 */
[----:B------:R-:W-:Y:S01]  /*76f0*/  F2FP.F16.E5M2.UNPACK_B R152, R152.H1 ;  /* 0x00000098ff98723e */ /* 0x000fe200030004ff */
[----:B------:R-:W-:Y:S01]  /*7700*/  HADD2.F32 R121, -RZ, R120.H1_H1 ;  /* 0x30000078ff797230 */ /* 0x000fe20000004100 */
[----:B------:R-:W-:Y:S01]  /*7710*/  F2FP.F16.E5M2.UNPACK_B R153, R153.H1 ;  /* 0x00000099ff99723e */ /* 0x000fe200030004ff */
[--C-:B------:R-:W-:Y:S01]  /*7720*/  HADD2.F32 R122, -RZ, R124.reuse.H0_H0 ;  /* 0x2000007cff7a7230 */ /* 0x100fe20000004100 */
[----:B------:R-:W-:Y:S01]  /*7730*/  F2FP.F16.E5M2.UNPACK_B R154, R154.H1 ;  /* 0x0000009aff9a723e */ /* 0x000fe200030004ff */
[----:B-1----:R-:W-:Y:S01]  /*7740*/  SYNCS.ARRIVE.TRANS64.RED.A1T0 RZ, [UR5], RZ ;  /* 0x000000ffffff79a7 */ /* 0x002fe20008100405 */
[----:B------:R-:W-:Y:S01]  /*7750*/  HADD2.F32 R125, -RZ, R124.H1_H1 ;  /* 0x3000007cff7d7230 */ /* 0x000fe20000004100 */
[----:B------:R-:W-:Y:S01]  /*7760*/  F2FP.F16.E5M2.UNPACK_B R155, R155.H1 ;  /* 0x0000009bff9b723e */ /* 0x000fe200030004ff */
[--C-:B------:R-:W-:Y:S01]  /*7770*/  HADD2.F32 R126, -RZ, R128.reuse.H0_H0 ;  /* 0x20000080ff7e7230 */ /* 0x100fe20000004100 */
[----:B------:R-:W-:Y:S01]  /*7780*/  F2FP.F16.E5M2.UNPACK_B R156, R156.H1 ;  /* 0x0000009cff9c723e */ /* 0x000fe200030004ff */
[----:B------:R-:W-:Y:S01]  /*7790*/  HADD2.F32 R129, -RZ, R128.H1_H1 ;  /* 0x30000080ff817230 */ /* 0x000fe20000004100 */
[----:B------:R-:W-:Y:S01]  /*77a0*/  F2FP.F16.E5M2.UNPACK_B R157, R157.H1 ;  /* 0x0000009dff9d723e */ /* 0x000fe200030004ff */
[C---:B------:R-:W-:Y:S01]  /*77b0*/  FMUL R4, R78.reuse, R4 ;  /* 0x000000044e047220 */ /* 0x040fe20000400000 */
[C---:B------:R-:W-:Y:S01]  /*77c0*/  FMUL R5, R78.reuse, R5 ;  /* 0x000000054e057220 */ /* 0x040fe20000400000 */
[----:B------:R-:W-:Y:S02]  /*77d0*/  HADD2.F32 R3, -RZ, R148.H0_H0 ;  /* 0x20000094ff037230 */ /* 0x000fe40000004100 */
        /* <DEDUP_REMOVED lines=9> */
[C---:B------:R-:W-:Y:S01]  /*7870*/  FMUL R2, R78.reuse, R21 ;  /* 0x000000154e027220 */ /* 0x040fe20000400000 */
[C---:B------:R-:W-:Y:S01]  /*7880*/  FMUL R21, R78.reuse, R28 ;  /* 0x0000001c4e157220 */ /* 0x040fe20000400000 */
[----:B------:R-:W-:Y:S02]  /*7890*/  HADD2.F32 R130, -RZ, R132.H0_H0 ;  /* 0x20000084ff827230 */ /* 0x000fe40000004100 */
[C---:B------:R-:W-:Y:S01]  /*78a0*/  FMUL R6, R78.reuse, R6 ;  /* 0x000000064e067220 */ /* 0x040fe20000400000 */
[----:B------:R-:W-:Y:S02]  /*78b0*/  HADD2.F32 R82, -RZ, R148.H1_H1 ;  /* 0x30000094ff527230 */ /* 0x000fe40000004100 */
[C---:B------:R-:W-:Y:S01]  /*78c0*/  FMUL R7, R78.reuse, R7 ;  /* 0x000000074e077220 */ /* 0x040fe20000400000 */
[----:B------:R-:W-:Y:S02]  /*78d0*/  HADD2.F32 R85, -RZ, R149.H0_H0 ;  /* 0x20000095ff557230 */ /* 0x000fe40000004100 */
[C---:B------:R-:W-:Y:S01]  /*78e0*/  FFMA R6, R81.reuse, R3, R6 ;  /* 0x0000000351067223 */ /* 0x040fe20000000006 */
[----:B------:R-:W-:Y:S02]  /*78f0*/  HADD2.F32 R133, -RZ, R132.H1_H1 ;  /* 0x30000084ff857230 */ /* 0x000fe40000004100 */
[C---:B------:R-:W-:Y:S01]  /*7900*/  FFMA R7, R81.reuse, R82, R7 ;  /* 0x0000005251077223 */ /* 0x040fe20000000007 */
[C---:B------:R-:W-:Y:S01]  /*7910*/  FFMA R8, R81.reuse, R83, R8 ;  /* 0x0000005351087223 */ /* 0x040fe20000000008 */
[C---:B------:R-:W-:Y:S01]  /*7920*/  FFMA R9, R81.reuse, R84, R9 ;  /* 0x0000005451097223 */ /* 0x040fe20000000009 */
[--C-:B------:R-:W-:Y:S02]  /*7930*/  HADD2.F32 R82, -RZ, R138.reuse.H0_H0 ;  /* 0x2000008aff527230 */ /* 0x100fe40000004100 */
[C---:B------:R-:W-:Y:S01]  /*7940*/  FMUL R10, R78.reuse, R10 ;  /* 0x0000000a4e0a7220 */ /* 0x040fe20000400000 */
[----:B------:R-:W-:Y:S02]  /*7950*/  HADD2.F32 R83, -RZ, R138.H1_H1 ;  /* 0x3000008aff537230 */ /* 0x000fe40000004100 */
[C---:B------:R-:W-:Y:S01]  /*7960*/  FMUL R11, R78.reuse, R11 ;  /* 0x0000000b4e0b7220 */ /* 0x040fe20000400000 */
[----:B------:R-:W-:Y:S02]  /*7970*/  HADD2.F32 R89, -RZ, R150.H0_H0 ;  /* 0x20000096ff597230 */ /* 0x000fe40000004100 */
[C---:B------:R-:W-:Y:S01]  /*7980*/  FFMA R10, R81.reuse, R85, R10 ;  /* 0x00000055510a7223 */ /* 0x040fe2000000000a */
[--C-:B------:R-:W-:Y:S02]  /*7990*/  HADD2.F32 R134, -RZ, R136.reuse.H0_H0 ;  /* 0x20000088ff867230 */ /* 0x100fe40000004100 */
[C---:B------:R-:W-:Y:S01]  /*79a0*/  FFMA R11, R81.reuse, R86, R11 ;  /* 0x00000056510b7223 */ /* 0x040fe2000000000b */
[C---:B------:R-:W-:Y:S01]  /*79b0*/  FFMA R12, R81.reuse, R87, R12 ;  /* 0x00000057510c7223 */ /* 0x040fe2000000000c */
[----:B------:R-:W-:Y:S01]  /*79c0*/  FFMA R13, R81, R88, R13 ;  /* 0x00000058510d7223 */ /* 0x000fe2000000000d */
[----:B------:R-:W-:Y:S01]  /*79d0*/  F2FP.SATFINITE.E5M2.F32.PACK_AB_MERGE_C R86, R7, R6, RZ ;  /* 0x000000060756723e */ /* 0x000fe200048060ff */
[C---:B------:R-:W-:Y:S01]  /*79e0*/  FMUL R7, R78.reuse, R24 ;  /* 0x000000184e077220 */ /* 0x040fe20000400000 */
[----:B------:R-:W-:Y:S01]  /*79f0*/  F2FP.SATFINITE.E5M2.F32.PACK_AB_MERGE_C R138, R11, R10, RZ ;  /* 0x0000000a0b8a723e */ /* 0x000fe200048060ff */
[C---:B------:R-:W-:Y:S01]  /*7a00*/  FMUL R10, R78.reuse, R25 ;  /* 0x000000194e0a7220 */ /* 0x040fe20000400000 */
[C---:B------:R-:W-:Y:S01]  /*7a10*/  FMUL R25, R78.reuse, R32 ;  /* 0x000000204e197220 */ /* 0x040fe20000400000 */
[----:B------:R-:W-:Y:S02]  /*7a20*/  HADD2.F32 R137, -RZ, R136.H1_H1 ;  /* 0x30000088ff897230 */ /* 0x000fe40000004100 */
[C---:B------:R-:W-:Y:S01]  /*7a30*/  FMUL R14, R78.reuse, R14 ;  /* 0x0000000e4e0e7220 */ /* 0x040fe20000400000 */
[----:B------:R-:W-:Y:S02]  /*7a40*/  HADD2.F32 R90, -RZ, R150.H1_H1 ;  /* 0x30000096ff5a7230 */ /* 0x000fe40000004100 */
[C---:B------:R-:W-:Y:S01]  /*7a50*/  FMUL R15, R78.reuse, R15 ;  /* 0x0000000f4e0f7220 */ /* 0x040fe20000400000 */
[--C-:B------:R-:W-:Y:S02]  /*7a60*/  HADD2.F32 R93, -RZ, R151.reuse.H0_H0 ;  /* 0x20000097ff5d7230 */ /* 0x100fe40000004100 */
[C---:B------:R-:W-:Y:S01]  /*7a70*/  FFMA R14, R81.reuse, R89, R14 ;  /* 0x00000059510e7223 */ /* 0x040fe2000000000e */
[----:B------:R-:W-:Y:S02]  /*7a80*/  HADD2.F32 R94, -RZ, R151.H1_H1 ;  /* 0x30000097ff5e7230 */ /* 0x000fe40000004100 */
[C---:B------:R-:W-:Y:S01]  /*7a90*/  FFMA R15, R81.reuse, R90, R15 ;  /* 0x0000005a510f7223 */ /* 0x040fe2000000000f */
[C---:B------:R-:W-:Y:S01]  /*7aa0*/  FFMA R16, R81.reuse, R91, R16 ;  /* 0x0000005b51107223 */ /* 0x040fe20000000010 */
[----:B------:R-:W-:Y:S01]  /*7ab0*/  FFMA R17, R81, R92, R17 ;  /* 0x0000005c51117223 */ /* 0x000fe20000000011 */
[C---:B------:R-:W-:Y:S01]  /*7ac0*/  FMUL R18, R78.reuse, R18 ;  /* 0x000000124e127220 */ /* 0x040fe20000400000 */
[C---:B------:R-:W-:Y:S01]  /*7ad0*/  FMUL R19, R78.reuse, R19 ;  /* 0x000000134e137220 */ /* 0x040fe20000400000 */
[--C-:B------:R-:W-:Y:S01]  /*7ae0*/  HADD2.F32 R96, -RZ, R152.reuse.H0_H0 ;  /* 0x20000098ff607230 */ /* 0x100fe20000004100 */
[----:B------:R-:W-:Y:S01]  /*7af0*/  F2FP.SATFINITE.E5M2.F32.PACK_AB_MERGE_C R14, R15, R14, RZ ;  /* 0x0000000e0f0e723e */ /* 0x000fe200048060ff */
[C---:B------:R-:W-:Y:S01]  /*7b00*/  FFMA R18, R81.reuse, R93, R18 ;  /* 0x0000005d51127223 */ /* 0x040fe20000000012 */
[C---:B------:R-:W-:Y:S01]  /*7b10*/  FFMA R19, R81.reuse, R94, R19 ;  /* 0x0000005e51137223 */ /* 0x040fe20000000013 */
[C---:B------:R-:W-:Y:S01]  /*7b20*/  FFMA R0, R81.reuse, R95, R0 ;  /* 0x0000005f51007223 */ /* 0x040fe20000000000 */
[----:B------:R-:W-:Y:S01]  /*7b30*/  FFMA R2, R81, R97, R2 ;  /* 0x0000006151027223 */ /* 0x000fe20000000002 */
[----:B------:R-:W-:Y:S02]  /*7b40*/  HADD2.F32 R99, -RZ, R152.H1_H1 ;  /* 0x30000098ff637230 */ /* 0x000fe40000004100 */
[C---:B------:R-:W-:Y:S01]  /*7b50*/  FMUL R3, R78.reuse, R22 ;  /* 0x000000164e037220 */ /* 0x040fe20000400000 */
[----:B------:R-:W-:Y:S01]  /*7b60*/  F2FP.SATFINITE.E5M2.F32.PACK_AB_MERGE_C R18, R19, R18, RZ ;  /* 0x000000121312723e */ /* 0x000fe200048060ff */
[C---:B------:R-:W-:Y:S01]  /*7b70*/  FMUL R22, R78.reuse, R29 ;  /* 0x0000001d4e167220 */ /* 0x040fe20000400000 */
[C---:B------:R-:W-:Y:S01]  /*7b80*/  FMUL R29, R78.reuse, R36 ;  /* 0x000000244e1d7220 */ /* 0x040fe20000400000 */
[C---:B------:R-:W-:Y:S01]  /*7b90*/  FFMA R3, R81.reuse, R96, R3 ;  /* 0x0000006051037223 */ /* 0x040fe20000000003 */
[C---:B------:R-:W-:Y:S01]  /*7ba0*/  FMUL R6, R78.reuse, R23 ;  /* 0x000000174e067220 */ /* 0x040fe20000400000 */
[--C-:B------:R-:W-:Y:S02]  /*7bb0*/  HADD2.F32 R100, -RZ, R153.reuse.H0_H0 ;  /* 0x20000099ff647230 */ /* 0x100fe40000004100 */
[C---:B------:R-:W-:Y:S01]  /*7bc0*/  FMUL R11, R78.reuse, R26 ;  /* 0x0000001a4e0b7220 */ /* 0x040fe20000400000 */
[----:B------:R-:W-:Y:S02]  /*7bd0*/  HADD2.F32 R103, -RZ, R153.H1_H1 ;  /* 0x30000099ff677230 */ /* 0x000fe40000004100 */
[C---:B------:R-:W-:Y:S01]  /*7be0*/  FFMA R6, R81.reuse, R99, R6 ;  /* 0x0000006351067223 */ /* 0x040fe20000000006 */
[C---:B------:R-:W-:Y:S01]  /*7bf0*/  FFMA R7, R81.reuse, R98, R7 ;  /* 0x0000006251077223 */ /* 0x040fe20000000007 */
[C---:B------:R-:W-:Y:S01]  /*7c00*/  FFMA R10, R81.reuse, R101, R10 ;  /* 0x00000065510a7223 */ /* 0x040fe2000000000a */
[C---:B------:R-:W-:Y:S01]  /*7c10*/  FFMA R11, R81.reuse, R100, R11 ;  /* 0x00000064510b7223 */ /* 0x040fe2000000000b */
[----:B------:R-:W-:Y:S01]  /*7c20*/  FMUL R26, R78, R33 ;  /* 0x000000214e1a7220 */ /* 0x000fe20000400000 */
[----:B------:R-:W-:Y:S01]  /*7c30*/  F2FP.SATFINITE.E5M2.F32.PACK_AB_MERGE_C R3, R6, R3, RZ ;  /* 0x000000030603723e */ /* 0x000fe200048060ff */
[C---:B------:R-:W-:Y:S01]  /*7c40*/  FMUL R33, R78.reuse, R40 ;  /* 0x000000284e217220 */ /* 0x040fe20000400000 */
        /* <DEDUP_REMOVED lines=8> */
[C---:B------:R-:W-:Y:S01]  /*7cd0*/  FMUL R30, R78.reuse, R37 ;  /* 0x000000254e1e7220 */ /* 0x040fe20000400000 */
[C---:B------:R-:W-:Y:S01]  /*7ce0*/  FMUL R37, R78.reuse, R44 ;  /* 0x0000002c4e257220 */ /* 0x040fe20000400000 */
[C---:B------:R-:W-:Y:S01]  /*7cf0*/  FMUL R24, R78.reuse, R31 ;  /* 0x0000001f4e187220 */ /* 0x040fe20000400000 */
[----:B------:R-:W-:Y:S01]  /*7d00*/  F2FP.F16.E5M2.UNPACK_B R158, R158.H1 ;  /* 0x0000009eff9e723e */ /* 0x000fe200030004ff */
[--C-:B------:R-:W-:Y:S02]  /*7d10*/  HADD2.F32 R108, -RZ, R155.reuse.H0_H0 ;  /* 0x2000009bff6c7230 */ /* 0x100fe40000004100 */
[----:B------:R-:W-:Y:S01]  /*7d20*/  FMUL R27, R78, R34 ;  /* 0x000000224e1b7220 */ /* 0x000fe20000400000 */
[----:B------:R-:W-:Y:S02]  /*7d30*/  HADD2.F32 R111, -RZ, R155.H1_H1 ;  /* 0x3000009bff6f7230 */ /* 0x000fe40000004100 */
[C---:B------:R-:W-:Y:S01]  /*7d40*/  FFMA R24, R81.reuse, R107, R24 ;  /* 0x0000006b51187223 */ /* 0x040fe20000000018 */
[----:B------:R-:W-:Y:S01]  /*7d50*/  F2FP.F16.E5M2.UNPACK_B R159, R159.H1 ;  /* 0x0000009fff9f723e */ /* 0x000fe200030004ff */
[C---:B------:R-:W-:Y:S01]  /*7d60*/  FFMA R25, R81.reuse, R106, R25 ;  /* 0x0000006a51197223 */ /* 0x040fe20000000019 */
[C---:B------:R-:W-:Y:S01]  /*7d70*/  FFMA R26, R81.reuse, R109, R26 ;  /* 0x0000006d511a7223 */ /* 0x040fe2000000001a */
[----:B------:R-:W-:Y:S01]  /*7d80*/  F2FP.F16.E5M2.UNPACK_B R160, R160.H1 ;  /* 0x000000a0ffa0723e */ /* 0x000fe200030004ff */
[C---:B------:R-:W-:Y:S01]  /*7d90*/  FFMA R27, R81.reuse, R108, R27 ;  /* 0x0000006c511b7223 */ /* 0x040fe2000000001b */
[----:B------:R-:W-:Y:S01]  /*7da0*/  F2FP.SATFINITE.E5M2.F32.PACK_AB_MERGE_C R6, R24, R23, RZ ;  /* 0x000000171806723e */ /* 0x000fe200048060ff */
[C---:B------:R-:W-:Y:S01]  /*7db0*/  FMUL R34, R78.reuse, R41 ;  /* 0x000000294e227220 */ /* 0x040fe20000400000 */
[C---:B------:R-:W-:Y:S01]  /*7dc0*/  FMUL R41, R78.reuse, R48 ;  /* 0x000000304e297220 */ /* 0x040fe20000400000 */
[----:B------:R-:W-:Y:S01]  /*7dd0*/  FMUL R28, R78, R35 ;  /* 0x000000234e1c7220 */ /* 0x000fe20000400000 */
[----:B------:R-:W-:Y:S01]  /*7de0*/  F2FP.F16.E5M2.UNPACK_B R161, R161.H1 ;  /* 0x000000a1ffa1723e */ /* 0x000fe200030004ff */
[--C-:B------:R-:W-:Y:S01]  /*7df0*/  HADD2.F32 R112, -RZ, R156.reuse.H0_H0 ;  /* 0x2000009cff707230 */ /* 0x100fe20000004100 */
[----:B------:R-:W-:Y:S01]  /*7e00*/  F2FP.SATFINITE.E5M2.F32.PACK_AB_MERGE_C R6, R22, R21, R6 ;  /* 0x000000151606723e */ /* 0x000fe20004806006 */
[C---:B------:R-:W-:Y:S01]  /*7e10*/  FFMA R28, R81.reuse, R111, R28 ;  /* 0x0000006f511c7223 */ /* 0x040fe2000000001c */
[C---:B------:R-:W-:Y:S01]  /*7e20*/  FFMA R29, R81.reuse, R110, R29 ;  /* 0x0000006e511d7223 */ /* 0x040fe2000000001d */
[C---:B------:R-:W-:Y:S01]  /*7e30*/  FFMA R30, R81.reuse, R113, R30 ;  /* 0x00000071511e7223 */ /* 0x040fe2000000001e */
[----:B------:R-:W-:Y:S02]  /*7e40*/  HADD2.F32 R115, -RZ, R156.H1_H1 ;  /* 0x3000009cff737230 */ /* 0x000fe40000004100 */
[C---:B------:R-:W-:Y:S01]  /*7e50*/  FMUL R31, R78.reuse, R38 ;  /* 0x000000264e1f7220 */ /* 0x040fe20000400000 */
[----:B------:R-:W-:Y:S01]  /*7e60*/  F2FP.F16.E5M2.UNPACK_B R162, R162.H1 ;  /* 0x000000a2ffa2723e */ /* 0x000fe200030004ff */
[C---:B------:R-:W-:Y:S01]  /*7e70*/  FMUL R38, R78.reuse, R45 ;  /* 0x0000002d4e267220 */ /* 0x040fe20000400000 */
[C---:B------:R-:W-:Y:S01]  /*7e80*/  FMUL R45, R78.reuse, R52 ;  /* 0x000000344e2d7220 */ /* 0x040fe20000400000 */
[----:B------:R-:W-:Y:S01]  /*7e90*/  F2FP.F16.E5M2.UNPACK_B R163, R163.H1 ;  /* 0x000000a3ffa3723e */ /* 0x000fe200030004ff */
[----:B------:R-:W-:Y:S01]  /*7ea0*/  FFMA R31, R81, R112, R31 ;  /* 0x00000070511f7223 */ /* 0x000fe2000000001f */
[----:B------:R-:W-:Y:S01]  /*7eb0*/  FMUL R52, R78, R59 ;  /* 0x0000003b4e347220 */ /* 0x000fe20000400000 */
[----:B------:R-:W-:Y:S01]  /*7ec0*/  IADD3 R76, PT, PT, R76, 0x1, RZ ;  /* 0x000000014c4c7810 */ /* 0x000fe20007ffe0ff */
[C---:B------:R-:W-:Y:S01]  /*7ed0*/  FMUL R59, R78.reuse, R66 ;  /* 0x000000424e3b7220 */ /* 0x040fe20000400000 */
[----:B------:R-:W-:Y:S01]  /*7ee0*/  F2FP.SATFINITE.E5M2.F32.PACK_AB_MERGE_C R66, R13, R12, R14 ;  /* 0x0000000c0d42723e */ /* 0x000fe2000480600e */
[C---:B------:R-:W-:Y:S01]  /*7ef0*/  FMUL R32, R78.reuse, R39 ;  /* 0x000000274e207220 */ /* 0x040fe20000400000 */
[--C-:B------:R-:W-:Y:S02]  /*7f00*/  HADD2.F32 R116, -RZ, R157.reuse.H0_H0 ;  /* 0x2000009dff747230 */ /* 0x100fe40000004100 */
[C---:B------:R-:W-:Y:S01]  /*7f10*/  FMUL R35, R78.reuse, R42 ;  /* 0x0000002a4e237220 */ /* 0x040fe20000400000 */
[----:B------:R-:W-:Y:S02]  /*7f20*/  HADD2.F32 R119, -RZ, R157.H1_H1 ;  /* 0x3000009dff777230 */ /* 0x000fe40000004100 */
[C---:B------:R-:W-:Y:S01]  /*7f30*/  FFMA R32, R81.reuse, R115, R32 ;  /* 0x0000007351207223 */ /* 0x040fe20000000020 */
[----:B------:R-:W-:Y:S01]  /*7f40*/  FMUL R36, R78, R43 ;  /* 0x0000002b4e247220 */ /* 0x000fe20000400000 */
[C---:B------:R-:W-:Y:S01]  /*7f50*/  FFMA R33, R81.reuse, R114, R33 ;  /* 0x0000007251217223 */ /* 0x040fe20000000021 */
[C---:B------:R-:W-:Y:S01]  /*7f60*/  FFMA R34, R81.reuse, R117, R34 ;  /* 0x0000007551227223 */ /* 0x040fe20000000022 */
[--C-:B------:R-:W-:Y:S01]  /*7f70*/  HADD2.F32 R120, -RZ, R158.reuse.H0_H0 ;  /* 0x2000009eff787230 */ /* 0x100fe20000004100 */
[----:B------:R-:W-:Y:S01]  /*7f80*/  F2FP.SATFINITE.E5M2.F32.PACK_AB_MERGE_C R32, R32, R31, RZ ;  /* 0x0000001f2020723e */ /* 0x000fe200048060ff */
[C---:B------:R-:W-:Y:S01]  /*7f90*/  FFMA R35, R81.reuse, R116, R35 ;  /* 0x0000007451237223 */ /* 0x040fe20000000023 */
[----:B------:R-:W-:Y:S02]  /*7fa0*/  HADD2.F32 R123, -RZ, R158.H1_H1 ;  /* 0x3000009eff7b7230 */ /* 0x000fe40000004100 */
[----:B------:R-:W-:Y:S01]  /*7fb0*/  FMUL R39, R78, R46 ;  /* 0x0000002e4e277220 */ /* 0x000fe20000400000 */
[----:B------:R-:W-:Y:S01]  /*7fc0*/  F2FP.SATFINITE.E5M2.F32.PACK_AB_MERGE_C R32, R30, R29, R32 ;  /* 0x0000001d1e20723e */ /* 0x000fe20004806020 */
[C---:B------:R-:W-:Y:S01]  /*7fd0*/  FFMA R36, R81.reuse, R119, R36 ;  /* 0x0000007751247223 */ /* 0x040fe20000000024 */
[C---:B------:R-:W-:Y:S01]  /*7fe0*/  FMUL R40, R78.reuse, R47 ;  /* 0x0000002f4e287220 */ /* 0x040fe20000400000 */
[C---:B------:R-:W-:Y:S01]  /*7ff0*/  FFMA R37, R81.reuse, R118, R37 ;  /* 0x0000007651257223 */ /* 0x040fe20000000025 */
[C---:B------:R-:W-:Y:S01]  /*8000*/  FFMA R38, R81.reuse, R121, R38 ;  /* 0x0000007951267223 */ /* 0x040fe20000000026 */
[C---:B------:R-:W-:Y:S01]  /*8010*/  FMUL R42, R78.reuse, R49 ;  /* 0x000000314e2a7220 */ /* 0x040fe20000400000 */
[--C-:B------:R-:W-:Y:S02]  /*8020*/  HADD2.F32 R124, -RZ, R159.reuse.H0_H0 ;  /* 0x2000009fff7c7230 */ /* 0x100fe40000004100 */
[C---:B------:R-:W-:Y:S01]  /*8030*/  FFMA R39, R81.reuse, R120, R39 ;  /* 0x0000007851277223 */ /* 0x040fe20000000027 */
[----:B------:R-:W-:Y:S02]  /*8040*/  HADD2.F32 R127, -RZ, R159.H1_H1 ;  /* 0x3000009fff7f7230 */ /* 0x000fe40000004100 */
[C---:B------:R-:W-:Y:S01]  /*8050*/  FMUL R43, R78.reuse, R50 ;  /* 0x000000324e2b7220 */ /* 0x040fe20000400000 */
[C---:B------:R-:W-:Y:S01]  /*8060*/  FFMA R40, R81.reuse, R123, R40 ;  /* 0x0000007b51287223 */ /* 0x040fe20000000028 */
[C---:B------:R-:W-:Y:S01]  /*8070*/  FMUL R44, R78.reuse, R51 ;  /* 0x000000334e2c7220 */ /* 0x040fe20000400000 */
[C---:B------:R-:W-:Y:S01]  /*8080*/  FFMA R41, R81.reuse, R122, R41 ;  /* 0x0000007a51297223 */ /* 0x040fe20000000029 */
[C---:B------:R-:W-:Y:S01]  /*8090*/  FMUL R50, R78.reuse, R57 ;  /* 0x000000394e327220 */ /* 0x040fe20000400000 */
[C---:B------:R-:W-:Y:S01]  /*80a0*/  FMUL R57, R78.reuse, R64 ;  /* 0x000000404e397220 */ /* 0x040fe20000400000 */
[----:B------:R-:W-:Y:S01]  /*80b0*/  FFMA R42, R81, R125, R42 ;  /* 0x0000007d512a7223 */ /* 0x000fe2000000002a */
[C---:B------:R-:W-:Y:S01]  /*80c0*/  FMUL R46, R78.reuse, R53 ;  /* 0x000000354e2e7220 */ /* 0x040fe20000400000 */
[--C-:B------:R-:W-:Y:S01]  /*80d0*/  HADD2.F32 R128, -RZ, R160.reuse.H0_H0 ;  /* 0x200000a0ff807230 */ /* 0x100fe20000004100 */
[----:B------:R-:W-:Y:S01]  /*80e0*/  F2FP.SATFINITE.E5M2.F32.PACK_AB_MERGE_C R64, R5, R4, R86 ;  /* 0x000000040540723e */ /* 0x000fe20004806056 */
[C---:B------:R-:W-:Y:S01]  /*80f0*/  FMUL R51, R78.reuse, R58 ;  /* 0x0000003a4e337220 */ /* 0x040fe20000400000 */
[C---:B------:R-:W-:Y:S01]  /*8100*/  FMUL R53, R78.reuse, R60 ;  /* 0x0000003c4e357220 */ /* 0x040fe20000400000 */
[C---:B------:R-:W-:Y:S01]  /*8110*/  FFMA R43, R81.reuse, R124, R43 ;  /* 0x0000007c512b7223 */ /* 0x040fe2000000002b */
[----:B------:R-:W-:Y:S02]  /*8120*/  HADD2.F32 R131, -RZ, R160.H1_H1 ;  /* 0x300000a0ff837230 */ /* 0x000fe40000004100 */
[C---:B------:R-:W-:Y:S01]  /*8130*/  FMUL R47, R78.reuse, R54 ;  /* 0x000000364e2f7220 */ /* 0x040fe20000400000 */
[C---:B------:R-:W-:Y:S01]  /*8140*/  FMUL R58, R78.reuse, R65 ;  /* 0x000000414e3a7220 */ /* 0x040fe20000400000 */
[----:B------:R-:W-:Y:S01]  /*8150*/  FMUL R60, R78, R67 ;  /* 0x000000434e3c7220 */ /* 0x000fe20000400000 */
[----:B------:R-:W-:Y:S01]  /*8160*/  F2FP.SATFINITE.E5M2.F32.PACK_AB_MERGE_C R5, R20, R11, RZ ;  /* 0x0000000b1405723e */ /* 0x000fe200048060ff */
[----:B------:R-:W-:Y:S01]  /*8170*/  FFMA R44, R81, R127, R44 ;  /* 0x0000007f512c7223 */ /* 0x000fe2000000002c */
[C---:B------:R-:W-:Y:S01]  /*8180*/  FMUL R48, R78.reuse, R55 ;  /* 0x000000374e307220 */ /* 0x040fe20000400000 */
[----:B------:R-:W-:Y:S01]  /*8190*/  F2FP.SATFINITE.E5M2.F32.PACK_AB_MERGE_C R65, R9, R8, R138 ;  /* 0x000000080941723e */ /* 0x000fe2000480608a */
[----:B------:R-:W-:Y:S01]  /*81a0*/  FFMA R45, R81, R126, R45 ;  /* 0x0000007e512d7223 */ /* 0x000fe2000000002d */
[----:B------:R-:W-:Y:S01]  /*81b0*/  F2FP.SATFINITE.E5M2.F32.PACK_AB_MERGE_C R67, R17, R16, R18 ;  /* 0x000000101143723e */ /* 0x000fe20004806012 */
[----:B------:R-:W-:Y:S01]  /*81c0*/  FMUL R49, R78, R56 ;  /* 0x000000384e317220 */ /* 0x000fe20000400000 */
[C---:B------:R-:W-:Y:S01]  /*81d0*/  FFMA R46, R81.reuse, R129, R46 ;  /* 0x00000081512e7223 */ /* 0x040fe2000000002e */
[--C-:B------:R-:W-:Y:S02]  /*81e0*/  HADD2.F32 R132, -RZ, R161.reuse.H0_H0 ;  /* 0x200000a1ff847230 */ /* 0x100fe40000004100 */
[C---:B------:R-:W-:Y:S01]  /*81f0*/  FFMA R47, R81.reuse, R128, R47 ;  /* 0x00000080512f7223 */ /* 0x040fe2000000002f */
[----:B------:R1:W-:Y:S01]  /*8200*/  STS.128 [R172+UR49+0x6200], R64 ;  /* 0x00620040ac007988 */ /* 0x0003e20008000c31 */
[----:B------:R-:W-:Y:S01]  /*8210*/  HADD2.F32 R135, -RZ, R161.H1_H1 ;  /* 0x300000a1ff877230 */ /* 0x000fe20000004100 */
[----:B------:R-:W-:Y:S01]  /*8220*/  F2FP.SATFINITE.E5M2.F32.PACK_AB_MERGE_C R5, R10, R7, R5 ;  /* 0x000000070a05723e */ /* 0x000fe20004806005 */
[C---:B------:R-:W-:Y:S01]  /*8230*/  FFMA R48, R81.reuse, R131, R48 ;  /* 0x0000008351307223 */ /* 0x040fe20000000030 */
[----:B------:R-:W-:Y:S01]  /*8240*/  F2FP.SATFINITE.E5M2.F32.PACK_AB_MERGE_C R7, R28, R27, RZ ;  /* 0x0000001b1c07723e */ /* 0x000fe200048060ff */
        /* <DEDUP_REMOVED lines=8> */
[----:B------:R-:W-:Y:S01]  /*82d0*/  FMUL R56, R78, R63 ;  /* 0x0000003f4e387220 */ /* 0x000fe20000400000 */
[----:B------:R-:W-:Y:S01]  /*82e0*/  F2FP.SATFINITE.E5M2.F32.PACK_AB_MERGE_C R4, R2, R0, R3 ;  /* 0x000000000204723e */ /* 0x000fe20004806003 */
[C---:B------:R-:W-:Y:S01]  /*82f0*/  FFMA R53, R81.reuse, R134, R53 ;  /* 0x0000008651357223 */ /* 0x040fe20000000035 */
[----:B------:R-:W-:Y:S01]  /*8300*/  F2FP.SATFINITE.E5M2.F32.PACK_AB_MERGE_C R7, R26, R25, R7 ;  /* 0x000000191a07723e */ /* 0x000fe20004806007 */
[C---:B------:R-:W-:Y:S01]  /*8310*/  FFMA R54, R81.reuse, R137, R54 ;  /* 0x0000008951367223 */ /* 0x040fe20000000036 */
[--C-:B------:R-:W-:Y:S02]  /*8320*/  HADD2.F32 R84, -RZ, R163.reuse.H0_H0 ;  /* 0x200000a3ff547230 */ /* 0x100fe40000004100 */
[C---:B------:R-:W-:Y:S01]  /*8330*/  FFMA R55, R81.reuse, R136, R55 ;  /* 0x0000008851377223 */ /* 0x040fe20000000037 */
[----:B------:R-:W-:Y:S01]  /*8340*/  HADD2.F32 R85, -RZ, R163.H1_H1 ;  /* 0x300000a3ff557230 */ /* 0x000fe20000004100 */
[----:B------:R1:W-:Y:S01]  /*8350*/  STS.128 [R204+0x6010], R4 ;  /* 0x00601004cc007388 */ /* 0x0003e20000000c00 */
[----:B------:R-:W-:Y:S01]  /*8360*/  F2FP.SATFINITE.E5M2.F32.PACK_AB_MERGE_C R35, R36, R35, RZ ;  /* 0x000000232423723e */ /* 0x000fe200048060ff */
[C---:B------:R-:W-:Y:S01]  /*8370*/  FFMA R56, R81.reuse, R139, R56 ;  /* 0x0000008b51387223 */ /* 0x040fe20000000038 */
[----:B------:R-:W-:Y:S01]  /*8380*/  F2FP.SATFINITE.E5M2.F32.PACK_AB_MERGE_C R39, R40, R39, RZ ;  /* 0x000000272827723e */ /* 0x000fe200048060ff */
[C---:B------:R-:W-:Y:S01]  /*8390*/  FFMA R57, R81.reuse, R82, R57 ;  /* 0x0000005251397223 */ /* 0x040fe20000000039 */
[----:B------:R-:W-:Y:S01]  /*83a0*/  F2FP.SATFINITE.E5M2.F32.PACK_AB_MERGE_C R43, R44, R43, RZ ;  /* 0x0000002b2c2b723e */ /* 0x000fe200048060ff */
[C---:B------:R-:W-:Y:S01]  /*83b0*/  FFMA R58, R81.reuse, R83, R58 ;  /* 0x00000053513a7223 */ /* 0x040fe2000000003a */
[C---:B------:R-:W-:Y:S01]  /*83c0*/  FFMA R59, R81.reuse, R84, R59 ;  /* 0x00000054513b7223 */ /* 0x040fe2000000003b */
[----:B------:R-:W-:Y:S01]  /*83d0*/  F2FP.SATFINITE.E5M2.F32.PACK_AB_MERGE_C R33, R34, R33, R35 ;  /* 0x000000212221723e */ /* 0x000fe20004806023 */
        /* <DEDUP_REMOVED lines=11> */
[----:B------:R-:W-:Y:S05]  /*8490*/  F2FP.SATFINITE.E5M2.F32.PACK_AB_MERGE_C R51, R58, R57, R59 ;  /* 0x000000393a33723e */ /* 0x000fea000480603b */
        /* <DEDUP_REMOVED lines=9> */
[----:B------:R-:W-:Y:S02]  /*8530*/  UIADD3 UR8, UP0, UPT, UR52, 0x680, URZ ;  /* 0x0000068034087890 */ /* 0x000fe4000ff1e0ff */
[----:B------:R-:W-:Y:S02]  /*8540*/  UIADD3 UR5, UPT, UPT, UR41, 0x40, URZ ;  /* 0x0000004029057890 */ /* 0x000fe4000fffe0ff */
[----:B------:R-:W-:Y:S02]  /*8550*/  UIADD3 UR4, UPT, UPT, UR49, 0x6200, URZ ;  /* 0x0000620031047890 */ /* 0x000fe4000fffe0ff */
[----:B------:R-:W-:Y:S01]  /*8560*/  UIADD3.X UR9, UPT, UPT, URZ, UR53, URZ, UP0, !UPT ;  /* 0x00000035ff097290 */ /* 0x000fe200087fe4ff */
[----:B------:R-:W-:Y:S01]  /*8570*/  UMOV UR6, UR42 ;  /* 0x0000002a00067c82 */ /* 0x000fe20008000000 */
[----:B------:R-:W-:Y:S07]  /*8580*/  UMOV UR7, UR36 ;  /* 0x0000002400077c82 */ /* 0x000fee0008000000 */
[----:B------:R2:W-:Y:S01]  /*8590*/  UTMASTG.3D [UR4], [UR8] ;  /* 0x00000004080073b5 */ /* 0x0005e20008010000 */
[----:B------:R0:W-:Y:S01]  /*85a0*/  UTMACMDFLUSH ;  /* 0x00000000000079b7 */ /* 0x0001e20000000000 */
[----:B--2---:R-:W-:Y:S04]  /*85b0*/  DEPBAR.LE SB0, 0x1 ;  /* 0x000080400000791a */ /* 0x004fe80000000000 */
.L_x_113:
[----:B------:R-:W-:Y:S05]  /*85c0*/  BSYNC.RECONVERGENT B0 ;  /* 0x0000000000007941 */ /* 0x000fea0003800200 */
.L_x_112:
[----:B------:R-:W-:Y:S01]  /*85d0*/  BAR.SYNC.DEFER_BLOCKING 0x1, 0x80 ;  /* 0x0042000000007b1d */ /* 0x000fe20000010000 */
[----:B------:R-:W-:Y:S01]  /*85e0*/  ISETP.NE.AND P2, PT, R194, RZ, PT ;  /* 0x000000ffc200720c */ /* 0x000fe20003f45270 */
[----:B------:R-:W-:Y:S01]  /*85f0*/  IMAD.IADD R20, R75, 0x1, R147 ;  /* 0x000000014b147824 */ /* 0x000fe200078e0293 */
[----:B------:R-:W-:Y:S01]  /*8600*/  ISETP.NE.AND P0, PT, R195, 0x2, PT ;  /* 0x00000002c300780c */ /* 0x000fe20003f05270 */
[----:B------:R-:W-:Y:S01]  /*8610*/  IMAD.IADD R21, R77, 0x1, R170 ;  /* 0x000000014d157824 */ /* 0x000fe200078e02aa */
[----:B------:R-:W-:Y:S02]  /*8620*/  ISETP.NE.AND P1, PT, R76, 0x4, PT ;  /* 0x000000044c00780c */ /* 0x000fe40003f25270 */
[----:B------:R-:W-:Y:S02]  /*8630*/  SEL R3, RZ, 0x1, P0 ;  /* 0x00000001ff037807 */ /* 0x000fe40000000000 */
[----:B------:R-:W-:Y:S02]  /*8640*/  SEL R0, RZ, 0x1, P1 ;  /* 0x00000001ff007807 */ /* 0x000fe40000800000 */
[----:B------:R-:W-:Y:S02]  /*8650*/  LOP3.LUT R182, R182, R3, RZ, 0x3c, !PT ;  /* 0x00000003b6b67212 */ /* 0x000fe400078e3cff */
[----:B------:R-:W-:Y:S02]  /*8660*/  LOP3.LUT R183, R183, R0, RZ, 0x3c, !PT ;  /* 0x00000000b7b77212 */ /* 0x000fe400078e3cff */
[----:B------:R-:W-:Y:S02]  /*8670*/  @P2 R2UR UR36, R179 ;  /* 0x00000000b32422ca */ /* 0x000fe400000e0000 */
[----:B------:R-:W-:Y:S02]  /*8680*/  SEL R195, R195, RZ, P0 ;  /* 0x000000ffc3c37207 */ /* 0x000fe40000000000 */
[----:B------:R-:W-:Y:S01]  /*8690*/  SEL R76, R76, RZ, P1 ;  /* 0x000000ff4c4c7207 */ /* 0x000fe20000800000 */
[----:B------:R-:W-:Y:S10]  /*86a0*/  @P2 BRA `(.L_x_114) ;  /* 0xffffffc400bc2947 */ /* 0x000ff4000383ffff */
[----:B------:R-:W-:Y:S05]  /*86b0*/  EXIT ;  /* 0x000000000000794d */ /* 0x000fea0003800000 */
.L_x_20:
[----:B--2---:R2:W1:Y:S02]  /*86c0*/  SYNCS.PHASECHK.TRANS64.TRYWAIT P0, [R3+URZ+0x160], R2 ;  /* 0x00016002030075a7 */ /* 0x00446400080011ff */
[----:B-1----:R-:W-:Y:S05]  /*86d0*/  @!P0 NANOSLEEP.SYNCS 0x989680 ;  /* 0x009896800000895d */ /* 0x002fea0003900000 */
[----:B------:R-:W1:Y:S02]  /*86e0*/  @!P0 SYNCS.PHASECHK.TRANS64 P0, [R3+URZ+0x160], R2 ;  /* 0x00016002030085a7 */ /* 0x000e6400080010ff */
[----:B-1----:R-:W-:Y:S05]  /*86f0*/  @!P0 BRA `(.L_x_20) ;  /* 0xfffffffc00f08947 */ /* 0x002fea000383ffff */
[----:B------:R-:W-:Y:S05]  /*8700*/  BRA `(.L_x_115) ;  /* 0xffffff8c00f07947 */ /* 0x000fea000383ffff */
.L_x_23:
[----:B-1----:R-:W-:-:S07]  /*8710*/  MOV R2, UR33 ;  /* 0x0000002100027c02 */ /* 0x002fce0008000f00 */
.L_x_116:
[----:B-1----:R1:W2:Y:S02]  /*8720*/  SYNCS.PHASECHK.TRANS64.TRYWAIT P0, [R2+URZ+0x60], R5 ;  /* 0x00006005020075a7 */ /* 0x0022a400080011ff */
[----:B--2---:R-:W-:Y:S05]  /*8730*/  @!P0 NANOSLEEP.SYNCS 0x989680 ;  /* 0x009896800000895d */ /* 0x004fea0003900000 */
[----:B------:R-:W2:Y:S02]  /*8740*/  @!P0 SYNCS.PHASECHK.TRANS64 P0, [R2+URZ+0x60], R5 ;  /* 0x00006005020085a7 */ /* 0x000ea400080010ff */
[----:B--2---:R-:W-:Y:S05]  /*8750*/  @!P0 BRA `(.L_x_116) ;  /* 0xfffffffc00f08947 */ /* 0x004fea000383ffff */
[----:B------:R-:W-:Y:S05]  /*8760*/  BRA `(.L_x_22) ;  /* 0xffffff9000407947 */ /* 0x000fea000383ffff */
.L_x_29:
[----:B-1----:R-:W-:-:S07]  /*8770*/  MOV R2, UR17 ;  /* 0x0000001100027c02 */ /* 0x002fce0008000f00 */
.L_x_117:
[----:B-1----:R1:W2:Y:S02]  /*8780*/  SYNCS.PHASECHK.TRANS64.TRYWAIT P0, [R2+URZ+0x60], R5 ;  /* 0x00006005020075a7 */ /* 0x0022a400080011ff */
[----:B--2---:R-:W-:Y:S05]  /*8790*/  @!P0 NANOSLEEP.SYNCS 0x989680 ;  /* 0x009896800000895d */ /* 0x004fea0003900000 */
[----:B------:R-:W2:Y:S02]  /*87a0*/  @!P0 SYNCS.PHASECHK.TRANS64 P0, [R2+URZ+0x60], R5 ;  /* 0x00006005020085a7 */ /* 0x000ea400080010ff */
[----:B--2---:R-:W-:Y:S05]  /*87b0*/  @!P0 BRA `(.L_x_117) ;  /* 0xfffffffc00f08947 */ /* 0x004fea000383ffff */
[----:B------:R-:W-:Y:S05]  /*87c0*/  BRA `(.L_x_28) ;  /* 0xffffff9000e47947 */ /* 0x000fea000383ffff */
.L_x_33:
[----:B-1----:R1:W2:Y:S02]  /*87d0*/  SYNCS.PHASECHK.TRANS64.TRYWAIT P0, [R2+URZ+0xf0], R3 ;  /* 0x0000f003020075a7 */ /* 0x0022a400080011ff */
[----:B--2---:R-:W-:Y:S05]  /*87e0*/  @!P0 NANOSLEEP.SYNCS 0x989680 ;  /* 0x009896800000895d */ /* 0x004fea0003900000 */
[----:B------:R-:W2:Y:S02]  /*87f0*/  @!P0 SYNCS.PHASECHK.TRANS64 P0, [R2+URZ+0xf0], R3 ;  /* 0x0000f003020085a7 */ /* 0x000ea400080010ff */
[----:B--2---:R-:W-:Y:S05]  /*8800*/  @!P0 BRA `(.L_x_33) ;  /* 0xfffffffc00f08947 */ /* 0x004fea000383ffff */
[----:B------:R-:W-:Y:S05]  /*8810*/  BRA `(.L_x_118) ;  /* 0xffffff9400707947 */ /* 0x000fea000383ffff */
.L_x_37:
[----:B----4-:R-:W-:-:S07]  /*8820*/  MOV R0, UR5 ;  /* 0x0000000500007c02 */ /* 0x010fce0008000f00 */
.L_x_119:
[----:B-1----:R1:W2:Y:S02]  /*8830*/  SYNCS.PHASECHK.TRANS64.TRYWAIT P0, [R0+URZ], R3 ;  /* 0x00000003000075a7 */ /* 0x0022a400080011ff */
[----:B--2---:R-:W-:Y:S05]  /*8840*/  @!P0 NANOSLEEP.SYNCS 0x989680 ;  /* 0x009896800000895d */ /* 0x004fea0003900000 */
[----:B------:R-:W2:Y:S02]  /*8850*/  @!P0 SYNCS.PHASECHK.TRANS64 P0, [R0+URZ], R3 ;  /* 0x00000003000085a7 */ /* 0x000ea400080010ff */
[----:B--2---:R-:W-:Y:S05]  /*8860*/  @!P0 BRA `(.L_x_119) ;  /* 0xfffffffc00f08947 */ /* 0x004fea000383ffff */
[----:B------:R-:W-:Y:S05]  /*8870*/  BRA `(.L_x_120) ;  /* 0xffffff9800e07947 */ /* 0x000fea000383ffff */
.L_x_38:
[----:B----4-:R-:W-:-:S07]  /*8880*/  MOV R0, UR5 ;  /* 0x0000000500007c02 */ /* 0x010fce0008000f00 */
.L_x_121:
[----:B-1----:R1:W2:Y:S02]  /*8890*/  SYNCS.PHASECHK.TRANS64.TRYWAIT P0, [R0+URZ], R3 ;  /* 0x00000003000075a7 */ /* 0x0022a400080011ff */
[----:B--2---:R-:W-:Y:S05]  /*88a0*/  @!P0 NANOSLEEP.SYNCS 0x989680 ;  /* 0x009896800000895d */ /* 0x004fea0003900000 */
[----:B------:R-:W2:Y:S02]  /*88b0*/  @!P0 SYNCS.PHASECHK.TRANS64 P0, [R0+URZ], R3 ;  /* 0x00000003000085a7 */ /* 0x000ea400080010ff */
[----:B--2---:R-:W-:Y:S05]  /*88c0*/  @!P0 BRA `(.L_x_121) ;  /* 0xfffffffc00f08947 */ /* 0x004fea000383ffff */
[----:B------:R-:W-:Y:S05]  /*88d0*/  BRA `(.L_x_122) ;  /* 0xffffff9800ec7947 */ /* 0x000fea000383ffff */
.L_x_39:
[----:B----4-:R-:W-:-:S07]  /*88e0*/  MOV R0, UR5 ;  /* 0x0000000500007c02 */ /* 0x010fce0008000f00 */
.L_x_123:
[----:B-1----:R1:W2:Y:S02]  /*88f0*/  SYNCS.PHASECHK.TRANS64.TRYWAIT P0, [R0+URZ], R3 ;  /* 0x00000003000075a7 */ /* 0x0022a400080011ff */
[----:B--2---:R-:W-:Y:S05]  /*8900*/  @!P0 NANOSLEEP.SYNCS 0x989680 ;  /* 0x009896800000895d */ /* 0x004fea0003900000 */
[----:B------:R-:W2:Y:S02]  /*8910*/  @!P0 SYNCS.PHASECHK.TRANS64 P0, [R0+URZ], R3 ;  /* 0x00000003000085a7 */ /* 0x000ea400080010ff */
[----:B--2---:R-:W-:Y:S05]  /*8920*/  @!P0 BRA `(.L_x_123) ;  /* 0xfffffffc00f08947 */ /* 0x004fea000383ffff */
[----:B------:R-:W-:Y:S05]  /*8930*/  BRA `(.L_x_124) ;  /* 0xffffff9800f87947 */ /* 0x000fea000383ffff */
.L_x_40:
[----:B----4-:R-:W-:-:S07]  /*8940*/  MOV R0, UR5 ;  /* 0x0000000500007c02 */ /* 0x010fce0008000f00 */
.L_x_125:
[----:B-1----:R1:W2:Y:S02]  /*8950*/  SYNCS.PHASECHK.TRANS64.TRYWAIT P0, [R0+URZ], R3 ;  /* 0x00000003000075a7 */ /* 0x0022a400080011ff */
[----:B--2---:R-:W-:Y:S05]  /*8960*/  @!P0 NANOSLEEP.SYNCS 0x989680 ;  /* 0x009896800000895d */ /* 0x004fea0003900000 */
[----:B------:R-:W2:Y:S02]  /*8970*/  @!P0 SYNCS.PHASECHK.TRANS64 P0, [R0+URZ], R3 ;  /* 0x00000003000085a7 */ /* 0x000ea400080010ff */
[----:B--2---:R-:W-:Y:S05]  /*8980*/  @!P0 BRA `(.L_x_125) ;  /* 0xfffffffc00f08947 */ /* 0x004fea000383ffff */
[----:B------:R-:W-:Y:S05]  /*8990*/  BRA `(.L_x_126) ;  /* 0xffffff9c00047947 */ /* 0x000fea000383ffff */
.L_x_41:
[----:B----4-:R-:W-:-:S07]  /*89a0*/  MOV R0, UR5 ;  /* 0x0000000500007c02 */ /* 0x010fce0008000f00 */
.L_x_127:
[----:B-1----:R1:W2:Y:S02]  /*89b0*/  SYNCS.PHASECHK.TRANS64.TRYWAIT P0, [R0+URZ], R3 ;  /* 0x00000003000075a7 */ /* 0x0022a400080011ff */
[----:B--2---:R-:W-:Y:S05]  /*89c0*/  @!P0 NANOSLEEP.SYNCS 0x989680 ;  /* 0x009896800000895d */ /* 0x004fea0003900000 */
[----:B------:R-:W2:Y:S02]  /*89d0*/  @!P0 SYNCS.PHASECHK.TRANS64 P0, [R0+URZ], R3 ;  /* 0x00000003000085a7 */ /* 0x000ea400080010ff */
[----:B--2---:R-:W-:Y:S05]  /*89e0*/  @!P0 BRA `(.L_x_127) ;  /* 0xfffffffc00f08947 */ /* 0x004fea000383ffff */
[----:B------:R-:W-:Y:S05]  /*89f0*/  BRA `(.L_x_128) ;  /* 0xffffff9c00107947 */ /* 0x000fea000383ffff */
.L_x_42:
[----:B----4-:R-:W-:-:S07]  /*8a00*/  MOV R0, UR5 ;  /* 0x0000000500007c02 */ /* 0x010fce0008000f00 */
.L_x_129:
[----:B-1----:R1:W2:Y:S02]  /*8a10*/  SYNCS.PHASECHK.TRANS64.TRYWAIT P0, [R0+URZ], R3 ;  /* 0x00000003000075a7 */ /* 0x0022a400080011ff */
[----:B--2---:R-:W-:Y:S05]  /*8a20*/  @!P0 NANOSLEEP.SYNCS 0x989680 ;  /* 0x009896800000895d */ /* 0x004fea0003900000 */
[----:B------:R-:W2:Y:S02]  /*8a30*/  @!P0 SYNCS.PHASECHK.TRANS64 P0, [R0+URZ], R3 ;  /* 0x00000003000085a7 */ /* 0x000ea400080010ff */
[----:B--2---:R-:W-:Y:S05]  /*8a40*/  @!P0 BRA `(.L_x_129) ;  /* 0xfffffffc00f08947 */ /* 0x004fea000383ffff */
[----:B------:R-:W-:Y:S05]  /*8a50*/  BRA `(.L_x_130) ;  /* 0xffffff9c001c7947 */ /* 0x000fea000383ffff */
.L_x_43:
[----:B----4-:R-:W-:-:S07]  /*8a60*/  MOV R0, UR5 ;  /* 0x0000000500007c02 */ /* 0x010fce0008000f00 */
.L_x_131:
[----:B-1----:R1:W2:Y:S02]  /*8a70*/  SYNCS.PHASECHK.TRANS64.TRYWAIT P0, [R0+URZ], R3 ;  /* 0x00000003000075a7 */ /* 0x0022a400080011ff */
[----:B--2---:R-:W-:Y:S05]  /*8a80*/  @!P0 NANOSLEEP.SYNCS 0x989680 ;  /* 0x009896800000895d */ /* 0x004fea0003900000 */
[----:B------:R-:W2:Y:S02]  /*8a90*/  @!P0 SYNCS.PHASECHK.TRANS64 P0, [R0+URZ], R3 ;  /* 0x00000003000085a7 */ /* 0x000ea400080010ff */
[----:B--2---:R-:W-:Y:S05]  /*8aa0*/  @!P0 BRA `(.L_x_131) ;  /* 0xfffffffc00f08947 */ /* 0x004fea000383ffff */
[----:B------:R-:W-:Y:S05]  /*8ab0*/  BRA `(.L_x_132) ;  /* 0xffffff9c00287947 */ /* 0x000fea000383ffff */
.L_x_44:
[----:B----4-:R-:W-:-:S07]  /*8ac0*/  MOV R0, UR5 ;  /* 0x0000000500007c02 */ /* 0x010fce0008000f00 */
.L_x_133:
[----:B-1----:R1:W2:Y:S02]  /*8ad0*/  SYNCS.PHASECHK.TRANS64.TRYWAIT P0, [R0+URZ], R3 ;  /* 0x00000003000075a7 */ /* 0x0022a400080011ff */
[----:B--2---:R-:W-:Y:S05]  /*8ae0*/  @!P0 NANOSLEEP.SYNCS 0x989680 ;  /* 0x009896800000895d */ /* 0x004fea0003900000 */
[----:B------:R-:W2:Y:S02]  /*8af0*/  @!P0 SYNCS.PHASECHK.TRANS64 P0, [R0+URZ], R3 ;  /* 0x00000003000085a7 */ /* 0x000ea400080010ff */
[----:B--2---:R-:W-:Y:S05]  /*8b00*/  @!P0 BRA `(.L_x_133) ;  /* 0xfffffffc00f08947 */ /* 0x004fea000383ffff */
[----:B------:R-:W-:Y:S05]  /*8b10*/  BRA `(.L_x_134) ;  /* 0xffffff9c00347947 */ /* 0x000fea000383ffff */
.L_x_45:
[----:B----4-:R-:W-:-:S07]  /*8b20*/  MOV R0, UR5 ;  /* 0x0000000500007c02 */ /* 0x010fce0008000f00 */
.L_x_135:
[----:B-1----:R1:W2:Y:S02]  /*8b30*/  SYNCS.PHASECHK.TRANS64.TRYWAIT P0, [R0+URZ], R3 ;  /* 0x00000003000075a7 */ /* 0x0022a400080011ff */
[----:B--2---:R-:W-:Y:S05]  /*8b40*/  @!P0 NANOSLEEP.SYNCS 0x989680 ;  /* 0x009896800000895d */ /* 0x004fea0003900000 */
[----:B------:R-:W2:Y:S02]  /*8b50*/  @!P0 SYNCS.PHASECHK.TRANS64 P0, [R0+URZ], R3 ;  /* 0x00000003000085a7 */ /* 0x000ea400080010ff */
[----:B--2---:R-:W-:Y:S05]  /*8b60*/  @!P0 BRA `(.L_x_135) ;  /* 0xfffffffc00f08947 */ /* 0x004fea000383ffff */
[----:B------:R-:W-:Y:S05]  /*8b70*/  BRA `(.L_x_136) ;  /* 0xffffff9c00407947 */ /* 0x000fea000383ffff */
.L_x_46:
[----:B----4-:R-:W-:-:S07]  /*8b80*/  MOV R0, UR5 ;  /* 0x0000000500007c02 */ /* 0x010fce0008000f00 */
.L_x_137:
[----:B-1----:R1:W2:Y:S02]  /*8b90*/  SYNCS.PHASECHK.TRANS64.TRYWAIT P0, [R0+URZ], R3 ;  /* 0x00000003000075a7 */ /* 0x0022a400080011ff */
[----:B--2---:R-:W-:Y:S05]  /*8ba0*/  @!P0 NANOSLEEP.SYNCS 0x989680 ;  /* 0x009896800000895d */ /* 0x004fea0003900000 */
[----:B------:R-:W2:Y:S02]  /*8bb0*/  @!P0 SYNCS.PHASECHK.TRANS64 P0, [R0+URZ], R3 ;  /* 0x00000003000085a7 */ /* 0x000ea400080010ff */
[----:B--2---:R-:W-:Y:S05]  /*8bc0*/  @!P0 BRA `(.L_x_137) ;  /* 0xfffffffc00f08947 */ /* 0x004fea000383ffff */
[----:B------:R-:W-:Y:S05]  /*8bd0*/  BRA `(.L_x_138) ;  /* 0xffffff9c004c7947 */ /* 0x000fea000383ffff */
.L_x_47:
[----:B----4-:R-:W-:-:S07]  /*8be0*/  MOV R0, UR5 ;  /* 0x0000000500007c02 */ /* 0x010fce0008000f00 */
.L_x_139:
[----:B-1----:R1:W2:Y:S02]  /*8bf0*/  SYNCS.PHASECHK.TRANS64.TRYWAIT P0, [R0+URZ], R3 ;  /* 0x00000003000075a7 */ /* 0x0022a400080011ff */
[----:B--2---:R-:W-:Y:S05]  /*8c00*/  @!P0 NANOSLEEP.SYNCS 0x989680 ;  /* 0x009896800000895d */ /* 0x004fea0003900000 */
[----:B------:R-:W2:Y:S02]  /*8c10*/  @!P0 SYNCS.PHASECHK.TRANS64 P0, [R0+URZ], R3 ;  /* 0x00000003000085a7 */ /* 0x000ea400080010ff */
[----:B--2---:R-:W-:Y:S05]  /*8c20*/  @!P0 BRA `(.L_x_139) ;  /* 0xfffffffc00f08947 */ /* 0x004fea000383ffff */
[----:B------:R-:W-:Y:S05]  /*8c30*/  BRA `(.L_x_140) ;  /* 0xffffff9c00587947 */ /* 0x000fea000383ffff */
.L_x_50:
[----:B-1----:R1:W2:Y:S02]  /*8c40*/  SYNCS.PHASECHK.TRANS64.TRYWAIT P0, [R0+URZ+0x150], R5 ;  /* 0x00015005000075a7 */ /* 0x0022a400080011ff */
[----:B--2---:R-:W-:Y:S05]  /*8c50*/  @!P0 NANOSLEEP.SYNCS 0x989680 ;  /* 0x009896800000895d */ /* 0x004fea0003900000 */
[----:B------:R-:W2:Y:S02]  /*8c60*/  @!P0 SYNCS.PHASECHK.TRANS64 P0, [R0+URZ+0x150], R5 ;  /* 0x00015005000085a7 */ /* 0x000ea400080010ff */
[----:B--2---:R-:W-:Y:S05]  /*8c70*/  @!P0 BRA `(.L_x_50) ;  /* 0xfffffffc00f08947 */ /* 0x004fea000383ffff */
[----:B------:R-:W-:Y:S05]  /*8c80*/  BRA `(.L_x_141) ;  /* 0xffffff9c00b47947 */ /* 0x000fea000383ffff */
.L_x_51:
[----:B------:R-:W-:-:S07]  /*8c90*/  MOV R0, UR5 ;  /* 0x0000000500007c02 */ /* 0x000fce0008000f00 */
.L_x_142:
[----:B-1----:R1:W2:Y:S02]  /*8ca0*/  SYNCS.PHASECHK.TRANS64.TRYWAIT P0, [R0+URZ+0x100], R5 ;  /* 0x00010005000075a7 */ /* 0x0022a400080011ff */
[----:B--2---:R-:W-:Y:S05]  /*8cb0*/  @!P0 NANOSLEEP.SYNCS 0x989680 ;  /* 0x009896800000895d */ /* 0x004fea0003900000 */
[----:B------:R-:W2:Y:S02]  /*8cc0*/  @!P0 SYNCS.PHASECHK.TRANS64 P0, [R0+URZ+0x100], R5 ;  /* 0x00010005000085a7 */ /* 0x000ea400080010ff */
[----:B--2---:R-:W-:Y:S05]  /*8cd0*/  @!P0 BRA `(.L_x_142) ;  /* 0xfffffffc00f08947 */ /* 0x004fea000383ffff */
[----:B------:R-:W-:Y:S05]  /*8ce0*/  BRA `(.L_x_143) ;  /* 0xffffff9c00c47947 */ /* 0x000fea000383ffff */
.L_x_52:
[----:B-1----:R1:W2:Y:S02]  /*8cf0*/  SYNCS.PHASECHK.TRANS64.TRYWAIT P1, [R0+URZ+0xf0], R5 ;  /* 0x0000f005000075a7 */ /* 0x0022a400080211ff */
[----:B--2---:R-:W-:Y:S05]  /*8d00*/  @!P1 NANOSLEEP.SYNCS 0x989680 ;  /* 0x009896800000995d */ /* 0x004fea0003900000 */
[----:B------:R-:W2:Y:S02]  /*8d10*/  @!P1 SYNCS.PHASECHK.TRANS64 P1, [R0+URZ+0xf0], R5 ;  /* 0x0000f005000095a7 */ /* 0x000ea400080210ff */
[----:B--2---:R-:W-:Y:S05]  /*8d20*/  @!P1 BRA `(.L_x_52) ;  /* 0xfffffffc00f09947 */ /* 0x004fea000383ffff */
[----:B------:R-:W-:Y:S05]  /*8d30*/  BRA `(.L_x_144) ;  /* 0xffffff9c00f47947 */ /* 0x000fea000383ffff */
.L_x_55:
[----:B------:R-:W-:-:S07]  /*8d40*/  MOV R0, UR5 ;  /* 0x0000000500007c02 */ /* 0x000fce0008000f00 */
.L_x_145:
[----:B-1----:R1:W2:Y:S02]  /*8d50*/  SYNCS.PHASECHK.TRANS64.TRYWAIT P0, [R0+URZ+0x100], R3 ;  /* 0x00010003000075a7 */ /* 0x0022a400080011ff */
[----:B--2---:R-:W-:Y:S05]  /*8d60*/  @!P0 NANOSLEEP.SYNCS 0x989680 ;  /* 0x009896800000895d */ /* 0x004fea0003900000 */
[----:B------:R-:W2:Y:S02]  /*8d70*/  @!P0 SYNCS.PHASECHK.TRANS64 P0, [R0+URZ+0x100], R3 ;  /* 0x00010003000085a7 */ /* 0x000ea400080010ff */
[----:B--2---:R-:W-:Y:S05]  /*8d80*/  @!P0 BRA `(.L_x_145) ;  /* 0xfffffffc00f08947 */ /* 0x004fea000383ffff */
[----:B------:R-:W-:Y:S05]  /*8d90*/  BRA `(.L_x_54) ;  /* 0xffffffa000487947 */ /* 0x000fea000383ffff */
.L_x_62:
[----:B-1----:R1:W2:Y:S02]  /*8da0*/  SYNCS.PHASECHK.TRANS64.TRYWAIT P1, [R0+URZ+0xf0], R5 ;  /* 0x0000f005000075a7 */ /* 0x0022a400080211ff */
[----:B--2---:R-:W-:Y:S05]  /*8db0*/  @!P1 NANOSLEEP.SYNCS 0x989680 ;  /* 0x009896800000995d */ /* 0x004fea0003900000 */
[----:B------:R-:W2:Y:S02]  /*8dc0*/  @!P1 SYNCS.PHASECHK.TRANS64 P1, [R0+URZ+0xf0], R5 ;  /* 0x0000f005000095a7 */ /* 0x000ea400080210ff */
[----:B--2---:R-:W-:Y:S05]  /*8dd0*/  @!P1 BRA `(.L_x_62) ;  /* 0xfffffffc00f09947 */ /* 0x004fea000383ffff */
[----:B------:R-:W-:Y:S05]  /*8de0*/  BRA `(.L_x_146) ;  /* 0xffffffa400a87947 */ /* 0x000fea000383ffff */
.L_x_63:
[----:B------:R-:W-:-:S07]  /*8df0*/  MOV R3, UR8 ;  /* 0x0000000800037c02 */ /* 0x000fce0008000f00 */
.L_x_147:
[----:B-1----:R1:W2:Y:S02]  /*8e00*/  SYNCS.PHASECHK.TRANS64.TRYWAIT P0, [R3+URZ+0x130], R0 ;  /* 0x00013000030075a7 */ /* 0x0022a400080011ff */
[----:B--2---:R-:W-:Y:S05]  /*8e10*/  @!P0 NANOSLEEP.SYNCS 0x989680 ;  /* 0x009896800000895d */ /* 0x004fea0003900000 */
[----:B------:R-:W2:Y:S02]  /*8e20*/  @!P0 SYNCS.PHASECHK.TRANS64 P0, [R3+URZ+0x130], R0 ;  /* 0x00013000030085a7 */ /* 0x000ea400080010ff */
[----:B--2---:R-:W-:Y:S05]  /*8e30*/  @!P0 BRA `(.L_x_147) ;  /* 0xfffffffc00f08947 */ /* 0x004fea000383ffff */
[----:B------:R-:W-:Y:S05]  /*8e40*/  BRA `(.L_x_148) ;  /* 0xffffffa400e07947 */ /* 0x000fea000383ffff */
.L_x_66:
[----:B------:R-:W-:Y:S07]  /*8e50*/  MOV R0, UR7 ;  /* 0x0000000700007c02 */ /* 0x000fee0008000f00 */
.L_x_149:
[----:B-1----:R1:W2:Y:S02]  /*8e60*/  SYNCS.PHASECHK.TRANS64.TRYWAIT P0, [R0+URZ], R3 ;  /* 0x00000003000075a7 */ /* 0x0022a400080011ff */
[----:B--2---:R-:W-:Y:S05]  /*8e70*/  @!P0 NANOSLEEP.SYNCS 0x989680 ;  /* 0x009896800000895d */ /* 0x004fea0003900000 */
[----:B------:R-:W2:Y:S02]  /*8e80*/  @!P0 SYNCS.PHASECHK.TRANS64 P0, [R0+URZ], R3 ;  /* 0x00000003000085a7 */ /* 0x000ea400080010ff */
[----:B--2---:R-:W-:Y:S05]  /*8e90*/  @!P0 BRA `(.L_x_149) ;  /* 0xfffffffc00f08947 */ /* 0x004fea000383ffff */
[----:B------:R-:W-:Y:S05]  /*8ea0*/  BRA `(.L_x_65) ;  /* 0xffffffa400fc7947 */ /* 0x000fea000383ffff */
.L_x_69:
[----:B------:R-:W-:-:S07]  /*8eb0*/  MOV R0, UR5 ;  /* 0x0000000500007c02 */ /* 0x000fce0008000f00 */
.L_x_150:
[----:B--2---:R2:W3:Y:S02]  /*8ec0*/  SYNCS.PHASECHK.TRANS64.TRYWAIT P0, [R0+URZ], R3 ;  /* 0x00000003000075a7 */ /* 0x0044e400080011ff */
[----:B---3--:R-:W-:Y:S05]  /*8ed0*/  @!P0 NANOSLEEP.SYNCS 0x989680 ;  /* 0x009896800000895d */ /* 0x008fea0003900000 */
[----:B------:R-:W3:Y:S02]  /*8ee0*/  @!P0 SYNCS.PHASECHK.TRANS64 P0, [R0+URZ], R3 ;  /* 0x00000003000085a7 */ /* 0x000ee400080010ff */
[----:B---3--:R-:W-:Y:S05]  /*8ef0*/  @!P0 BRA `(.L_x_150) ;  /* 0xfffffffc00f08947 */ /* 0x008fea000383ffff */
[----:B------:R-:W-:Y:S05]  /*8f00*/  BRA `(.L_x_151) ;  /* 0xffffffa800b07947 */ /* 0x000fea000383ffff */
.L_x_70:
[----:B------:R-:W-:-:S07]  /*8f10*/  MOV R0, UR5 ;  /* 0x0000000500007c02 */ /* 0x000fce0008000f00 */
.L_x_152:
[----:B-1----:R1:W2:Y:S02]  /*8f20*/  SYNCS.PHASECHK.TRANS64.TRYWAIT P0, [R0+URZ], R3 ;  /* 0x00000003000075a7 */ /* 0x0022a400080011ff */
[----:B--2---:R-:W-:Y:S05]  /*8f30*/  @!P0 NANOSLEEP.SYNCS 0x989680 ;  /* 0x009896800000895d */ /* 0x004fea0003900000 */
[----:B------:R-:W2:Y:S02]  /*8f40*/  @!P0 SYNCS.PHASECHK.TRANS64 P0, [R0+URZ], R3 ;  /* 0x00000003000085a7 */ /* 0x000ea400080010ff */
[----:B--2---:R-:W-:Y:S05]  /*8f50*/  @!P0 BRA `(.L_x_152) ;  /* 0xfffffffc00f08947 */ /* 0x004fea000383ffff */
[----:B------:R-:W-:Y:S05]  /*8f60*/  BRA `(.L_x_153) ;  /* 0xffffffa800bc7947 */ /* 0x000fea000383ffff */
.L_x_71:
[----:B------:R-:W-:-:S07]  /*8f70*/  MOV R0, UR5 ;  /* 0x0000000500007c02 */ /* 0x000fce0008000f00 */
.L_x_154:
[----:B-1----:R1:W2:Y:S02]  /*8f80*/  SYNCS.PHASECHK.TRANS64.TRYWAIT P0, [R0+URZ], R3 ;  /* 0x00000003000075a7 */ /* 0x0022a400080011ff */
[----:B--2---:R-:W-:Y:S05]  /*8f90*/  @!P0 NANOSLEEP.SYNCS 0x989680 ;  /* 0x009896800000895d */ /* 0x004fea0003900000 */
[----:B------:R-:W2:Y:S02]  /*8fa0*/  @!P0 SYNCS.PHASECHK.TRANS64 P0, [R0+URZ], R3 ;  /* 0x00000003000085a7 */ /* 0x000ea400080010ff */
[----:B--2---:R-:W-:Y:S05]  /*8fb0*/  @!P0 BRA `(.L_x_154) ;  /* 0xfffffffc00f08947 */ /* 0x004fea000383ffff */
[----:B------:R-:W-:Y:S05]  /*8fc0*/  BRA `(.L_x_155) ;  /* 0xffffffa800c87947 */ /* 0x000fea000383ffff */
.L_x_72:
[----:B------:R-:W-:-:S07]  /*8fd0*/  MOV R0, UR7 ;  /* 0x0000000700007c02 */ /* 0x000fce0008000f00 */
.L_x_156:
[----:B-1----:R1:W2:Y:S02]  /*8fe0*/  SYNCS.PHASECHK.TRANS64.TRYWAIT P0, [R0+URZ], R3 ;  /* 0x00000003000075a7 */ /* 0x0022a400080011ff */
[----:B--2---:R-:W-:Y:S05]  /*8ff0*/  @!P0 NANOSLEEP.SYNCS 0x989680 ;  /* 0x009896800000895d */ /* 0x004fea0003900000 */
[----:B------:R-:W2:Y:S02]  /*9000*/  @!P0 SYNCS.PHASECHK.TRANS64 P0, [R0+URZ], R3 ;  /* 0x00000003000085a7 */ /* 0x000ea400080010ff */
[----:B--2---:R-:W-:Y:S05]  /*9010*/  @!P0 BRA `(.L_x_156) ;  /* 0xfffffffc00f08947 */ /* 0x004fea000383ffff */
[----:B------:R-:W-:Y:S05]  /*9020*/  BRA `(.L_x_157) ;  /* 0xffffffa800d47947 */ /* 0x000fea000383ffff */
.L_x_77:
[----:B--2---:R2:W3:Y:S02]  /*9030*/  SYNCS.PHASECHK.TRANS64.TRYWAIT P0, [R0+URZ+0xf0], R3 ;  /* 0x0000f003000075a7 */ /* 0x0044e400080011ff */
[----:B---3--:R-:W-:Y:S05]  /*9040*/  @!P0 NANOSLEEP.SYNCS 0x989680 ;  /* 0x009896800000895d */ /* 0x008fea0003900000 */
[----:B------:R-:W3:Y:S02]  /*9050*/  @!P0 SYNCS.PHASECHK.TRANS64 P0, [R0+URZ+0xf0], R3 ;  /* 0x0000f003000085a7 */ /* 0x000ee400080010ff */
[----:B---3--:R-:W-:Y:S05]  /*9060*/  @!P0 BRA `(.L_x_77) ;  /* 0xfffffffc00f08947 */ /* 0x008fea000383ffff */
[----:B------:R-:W-:Y:S05]  /*9070*/  BRA `(.L_x_158) ;  /* 0xffffffac00d87947 */ /* 0x000fea000383ffff */
.L_x_80:
[----:B------:R-:W-:Y:S07]  /*9080*/  MOV R0, UR7 ;  /* 0x0000000700007c02 */ /* 0x000fee0008000f00 */
.L_x_159:
[----:B--2---:R2:W3:Y:S02]  /*9090*/  SYNCS.PHASECHK.TRANS64.TRYWAIT P0, [R0+URZ+0xe8], R3 ;  /* 0x0000e803000075a7 */ /* 0x0044e400080011ff */
[----:B---3--:R-:W-:Y:S05]  /*90a0*/  @!P0 NANOSLEEP.SYNCS 0x989680 ;  /* 0x009896800000895d */ /* 0x008fea0003900000 */
[----:B------:R-:W3:Y:S02]  /*90b0*/  @!P0 SYNCS.PHASECHK.TRANS64 P0, [R0+URZ+0xe8], R3 ;  /* 0x0000e803000085a7 */ /* 0x000ee400080010ff */
[----:B---3--:R-:W-:Y:S05]  /*90c0*/  @!P0 BRA `(.L_x_159) ;  /* 0xfffffffc00f08947 */ /* 0x008fea000383ffff */
[----:B------:R-:W-:Y:S05]  /*90d0*/  BRA `(.L_x_79) ;  /* 0xffffffb000b87947 */ /* 0x000fea000383ffff */
.L_x_83:
[----:B--2---:R-:W-:Y:S07]  /*90e0*/  MOV R3, UR7 ;  /* 0x0000000700037c02 */ /* 0x004fee0008000f00 */
.L_x_160:
[----:B-1----:R1:W2:Y:S02]  /*90f0*/  SYNCS.PHASECHK.TRANS64.TRYWAIT P0, [R3+URZ+0xd0], R12 ;  /* 0x0000d00c030075a7 */ /* 0x0022a400080011ff */
[----:B--2---:R-:W-:Y:S05]  /*9100*/  @!P0 NANOSLEEP.SYNCS 0x989680 ;  /* 0x009896800000895d */ /* 0x004fea0003900000 */
[----:B------:R-:W2:Y:S02]  /*9110*/  @!P0 SYNCS.PHASECHK.TRANS64 P0, [R3+URZ+0xd0], R12 ;  /* 0x0000d00c030085a7 */ /* 0x000ea400080010ff */
[----:B--2---:R-:W-:Y:S05]  /*9120*/  @!P0 BRA `(.L_x_160) ;  /* 0xfffffffc00f08947 */ /* 0x004fea000383ffff */
[----:B------:R-:W-:Y:S05]  /*9130*/  BRA `(.L_x_161) ;  /* 0xffffffb400307947 */ /* 0x000fea000383ffff */
.L_x_84:
[----:B------:R-:W-:Y:S07]  /*9140*/  MOV R3, UR7 ;  /* 0x0000000700037c02 */ /* 0x000fee0008000f00 */
.L_x_162:
[----:B-1----:R1:W2:Y:S02]  /*9150*/  SYNCS.PHASECHK.TRANS64.TRYWAIT P0, [R3+URZ+0xd8], R12 ;  /* 0x0000d80c030075a7 */ /* 0x0022a400080011ff */
[----:B--2---:R-:W-:Y:S05]  /*9160*/  @!P0 NANOSLEEP.SYNCS 0x989680 ;  /* 0x009896800000895d */ /* 0x004fea0003900000 */
[----:B------:R-:W2:Y:S02]  /*9170*/  @!P0 SYNCS.PHASECHK.TRANS64 P0, [R3+URZ+0xd8], R12 ;  /* 0x0000d80c030085a7 */ /* 0x000ea400080010ff */
[----:B--2---:R-:W-:Y:S05]  /*9180*/  @!P0 BRA `(.L_x_162) ;  /* 0xfffffffc00f08947 */ /* 0x004fea000383ffff */
[----:B------:R-:W-:Y:S05]  /*9190*/  BRA `(.L_x_163) ;  /* 0xffffffb400b07947 */ /* 0x000fea000383ffff */
.L_x_86:
[----:B------:R-:W-:-:S07]  /*91a0*/  MOV R0, UR7 ;  /* 0x0000000700007c02 */ /* 0x000fce0008000f00 */
.L_x_164:
[----:B-1----:R1:W3:Y:S02]  /*91b0*/  SYNCS.PHASECHK.TRANS64.TRYWAIT P0, [R0+URZ+0xd0], R3 ;  /* 0x0000d003000075a7 */ /* 0x0022e400080011ff */
[----:B---3--:R-:W-:Y:S05]  /*91c0*/  @!P0 NANOSLEEP.SYNCS 0x989680 ;  /* 0x009896800000895d */ /* 0x008fea0003900000 */
[----:B------:R-:W3:Y:S02]  /*91d0*/  @!P0 SYNCS.PHASECHK.TRANS64 P0, [R0+URZ+0xd0], R3 ;  /* 0x0000d003000085a7 */ /* 0x000ee400080010ff */
[----:B---3--:R-:W-:Y:S05]  /*91e0*/  @!P0 BRA `(.L_x_164) ;  /* 0xfffffffc00f08947 */ /* 0x008fea000383ffff */
[----:B------:R-:W-:Y:S05]  /*91f0*/  BRA `(.L_x_165) ;  /* 0xffffffb800207947 */ /* 0x000fea000383ffff */
.L_x_88:
[----:B--2---:R2:W4:Y:S02]  /*9200*/  SYNCS.PHASECHK.TRANS64.TRYWAIT P0, [R0+URZ+0xf0], R3 ;  /* 0x0000f003000075a7 */ /* 0x00452400080011ff */
[----:B----4-:R-:W-:Y:S05]  /*9210*/  @!P0 NANOSLEEP.SYNCS 0x989680 ;  /* 0x009896800000895d */ /* 0x010fea0003900000 */
[----:B------:R-:W4:Y:S02]  /*9220*/  @!P0 SYNCS.PHASECHK.TRANS64 P0, [R0+URZ+0xf0], R3 ;  /* 0x0000f003000085a7 */ /* 0x000f2400080010ff */
[----:B----4-:R-:W-:Y:S05]  /*9230*/  @!P0 BRA `(.L_x_88) ;  /* 0xfffffffc00f08947 */ /* 0x010fea000383ffff */
[----:B------:R-:W-:Y:S05]  /*9240*/  BRA `(.L_x_166) ;  /* 0xffffffb800e87947 */ /* 0x000fea000383ffff */
.L_x_99:
[----:B-1----:R1:W3:Y:S02]  /*9250*/  SYNCS.PHASECHK.TRANS64.TRYWAIT P1, [R3+URZ+0xc0], R0 ;  /* 0x0000c000030075a7 */ /* 0x0022e400080211ff */
[----:B---3--:R-:W-:Y:S05]  /*9260*/  @!P1 NANOSLEEP.SYNCS 0x989680 ;  /* 0x009896800000995d */ /* 0x008fea0003900000 */
[----:B------:R-:W3:Y:S02]  /*9270*/  @!P1 SYNCS.PHASECHK.TRANS64 P1, [R3+URZ+0xc0], R0 ;  /* 0x0000c000030095a7 */ /* 0x000ee400080210ff */
[----:B---3--:R-:W-:Y:S05]  /*9280*/  @!P1 BRA `(.L_x_99) ;  /* 0xfffffffc00f09947 */ /* 0x008fea000383ffff */
[----:B------:R-:W-:Y:S05]  /*9290*/  BRA `(.L_x_98) ;  /* 0xffffffc8000c7947 */ /* 0x000fea000383ffff */
.L_x_101:
[----:B-1----:R1:W4:Y:S02]  /*92a0*/  SYNCS.PHASECHK.TRANS64.TRYWAIT P0, [R207+URZ+0x110], R2 ;  /* 0x00011002cf0075a7 */ /* 0x00232400080011ff */
[----:B----4-:R-:W-:Y:S05]  /*92b0*/  @!P0 NANOSLEEP.SYNCS 0x989680 ;  /* 0x009896800000895d */ /* 0x010fea0003900000 */
[----:B------:R-:W4:Y:S02]  /*92c0*/  @!P0 SYNCS.PHASECHK.TRANS64 P0, [R207+URZ+0x110], R2 ;  /* 0x00011002cf0085a7 */ /* 0x000f2400080010ff */
[----:B----4-:R-:W-:Y:S05]  /*92d0*/  @!P0 BRA `(.L_x_101) ;  /* 0xfffffffc00f08947 */ /* 0x010fea000383ffff */
[----:B------:R-:W-:Y:S05]  /*92e0*/  BRA `(.L_x_100) ;  /* 0xffffffc800687947 */ /* 0x000fea000383ffff */
.L_x_110:
[----:B--2---:R2:W3:Y:S02]  /*92f0*/  SYNCS.PHASECHK.TRANS64.TRYWAIT P0, [R210+URZ+0xc0], R3 ;  /* 0x0000c003d20075a7 */ /* 0x0044e400080011ff */
[----:B---3--:R-:W-:Y:S05]  /*9300*/  @!P0 NANOSLEEP.SYNCS 0x989680 ;  /* 0x009896800000895d */ /* 0x008fea0003900000 */
[----:B------:R-:W3:Y:S02]  /*9310*/  @!P0 SYNCS.PHASECHK.TRANS64 P0, [R210+URZ+0xc0], R3 ;  /* 0x0000c003d20085a7 */ /* 0x000ee400080010ff */
[----:B---3--:R-:W-:Y:S05]  /*9320*/  @!P0 BRA `(.L_x_110) ;  /* 0xfffffffc00f08947 */ /* 0x008fea000383ffff */
[----:B------:R-:W-:Y:S05]  /*9330*/  BRA `(.L_x_109) ;  /* 0xffffffdc00747947 */ /* 0x000fea000383ffff */
        .weak           $__internal_0_$__cuda_sm10x_tcgen05_guardrail_trap_col_being_dealloced_not_returned_by_alloc
        .type           $__internal_0_$__cuda_sm10x_tcgen05_guardrail_trap_col_being_dealloced_not_returned_by_alloc,@function
        .size           $__internal_0_$__cuda_sm10x_tcgen05_guardrail_trap_col_being_dealloced_not_returned_by_alloc,($__internal_1_$__cuda_sm10x_tcgen05_guardrail_trap_phase_invalid_during_alloc - $__internal_0_$__cuda_sm10x_tcgen05_guardrail_trap_col_being_dealloced_not_returned_by_alloc)
$__internal_0_$__cuda_sm10x_tcgen05_guardrail_trap_col_being_dealloced_not_returned_by_alloc:
[----:B------:R-:W-:Y:S05]  /*9340*/  BPT.TRAP 0x1 ;  /* 0x000000040000795c */ /* 0x000fea0000300000 */
[----:B------:R-:W-:-:S04]  /*9350*/  HFMA2 R3, -RZ, RZ, 0, 0 ;  /* 0x00000000ff037431 */ /* 0x000fc800000001ff */
[----:B------:R-:W-:Y:S05]  /*9360*/  RET.REL.NODEC R2 `(_ZN7cutlass13device_kernelINS_4gemm6kernel13GemmUniversalIN4cute5tupleIJiiiiEEENS1_10collective13CollectiveMmaINS1_35MainloopSm100TmaUmmaWarpSpecializedILi12ELi2ELi4ENS5_IJNS4_1CILi1EEESB_SB_EEEEENS5_IJNSA_ILi128EEESE_NSA_ILi64EEEEEENS_12float_e5m2_tENS5_IJlSB_lEEESH_SI_NS4_8TiledMMAINS4_8MMA_AtomIJNS4_10MMA_TraitsINS4_19SM100_MMA_F8F6F4_SSEJSH_SH_fSE_SE_NS4_17integral_constantINS4_4UMMA5MajorELSP_0EEESQ_NSN_INSO_7ScaleInELSR_0EEESS_EEEEEENS4_6LayoutISC_NS5_IJNSA_ILi0EEESW_SW_EEEEENS5_IJNS4_10UnderscoreESZ_SZ_EEEEENS4_13SM90_TMA_LOADENS4_14ComposedLayoutINS4_7SwizzleILi2ELi4ELi3EEENS4_18smem_ptr_flag_bitsILi8EEENSV_INS5_IJNSA_ILi8EEESF_EEENS5_IJSF_SB_EEEEEEEvNS4_8identityES12_S1C_vS1D_EENS_8epilogue10collective18CollectiveEpilogueINS1F_23Sm100TmaWarpSpecializedILi2ELi2ELi64ELb0ELb0EEEJSG_NS5_IJNSV_ISE_SB_EENSV_ISF_SB_EEEEESH_SI_SH_SI_NS1F_6fusion15FusionCallbacksIS1J_NS1N_17LinearCombinationISH_fSH_fLNS_15FloatRoundStyleE2EEESG_S1M_JEEENS4_5SM1004TMEM4LOAD26SM100_TMEM_LOAD_32dp32b64xES12_S1C_NS4_39AutoVectorizingCopyWithAssumedAlignmentILi128EEENS4_14SM90_TMA_STOREES1C_S1Y_S1Y_EEEvvEEEEvNT_6ParamsE) ;  /* 0xffffff6c02247950 */ /* 0x000fea0003c3ffff */
        .weak           $__internal_1_$__cuda_sm10x_tcgen05_guardrail_trap_phase_invalid_during_alloc
        .type           $__internal_1_$__cuda_sm10x_tcgen05_guardrail_trap_phase_invalid_during_alloc,@function
        .size           $__internal_1_$__cuda_sm10x_tcgen05_guardrail_trap_phase_invalid_during_alloc,($__internal_2_$__cuda_sm10x_tcgen05_guardrail_trap_unallocated_columns_being_dealloced - $__internal_1_$__cuda_sm10x_tcgen05_guardrail_trap_phase_invalid_during_alloc)
$__internal_1_$__cuda_sm10x_tcgen05_guardrail_trap_phase_invalid_during_alloc:
[----:B------:R-:W-:Y:S05]  /*9370*/  BPT.TRAP 0x1 ;  /* 0x000000040000795c */ /* 0x000fea0000300000 */
[----:B------:R-:W-:-:S04]  /*9380*/  MOV R3, 0x0 ;  /* 0x0000000000037802 */ /* 0x000fc80000000f00 */
[----:B------:R-:W-:Y:S05]  /*9390*/  RET.REL.NODEC R2 `(_ZN7cutlass13device_kernelINS_4gemm6kernel13GemmUniversalIN4cute5tupleIJiiiiEEENS1_10collective13CollectiveMmaINS1_35MainloopSm100TmaUmmaWarpSpecializedILi12ELi2ELi4ENS5_IJNS4_1CILi1EEESB_SB_EEEEENS5_IJNSA_ILi128EEESE_NSA_ILi64EEEEEENS_12float_e5m2_tENS5_IJlSB_lEEESH_SI_NS4_8TiledMMAINS4_8MMA_AtomIJNS4_10MMA_TraitsINS4_19SM100_MMA_F8F6F4_SSEJSH_SH_fSE_SE_NS4_17integral_constantINS4_4UMMA5MajorELSP_0EEESQ_NSN_INSO_7ScaleInELSR_0EEESS_EEEEEENS4_6LayoutISC_NS5_IJNSA_ILi0EEESW_SW_EEEEENS5_IJNS4_10UnderscoreESZ_SZ_EEEEENS4_13SM90_TMA_LOADENS4_14ComposedLayoutINS4_7SwizzleILi2ELi4ELi3EEENS4_18smem_ptr_flag_bitsILi8EEENSV_INS5_IJNSA_ILi8EEESF_EEENS5_IJSF_SB_EEEEEEEvNS4_8identityES12_S1C_vS1D_EENS_8epilogue10collective18CollectiveEpilogueINS1F_23Sm100TmaWarpSpecializedILi2ELi2ELi64ELb0ELb0EEEJSG_NS5_IJNSV_ISE_SB_EENSV_ISF_SB_EEEEESH_SI_SH_SI_NS1F_6fusion15FusionCallbacksIS1J_NS1N_17LinearCombinationISH_fSH_fLNS_15FloatRoundStyleE2EEESG_S1M_JEEENS4_5SM1004TMEM4LOAD26SM100_TMEM_LOAD_32dp32b64xES12_S1C_NS4_39AutoVectorizingCopyWithAssumedAlignmentILi128EEENS4_14SM90_TMA_STOREES1C_S1Y_S1Y_EEEvvEEEEvNT_6ParamsE) ;  /* 0xffffff6c02187950 */ /* 0x000fea0003c3ffff */
        .weak           $__internal_2_$__cuda_sm10x_tcgen05_guardrail_trap_unallocated_columns_being_dealloced
        .type           $__internal_2_$__cuda_sm10x_tcgen05_guardrail_trap_unallocated_columns_being_dealloced,@function
        .size           $__internal_2_$__cuda_sm10x_tcgen05_guardrail_trap_unallocated_columns_being_dealloced,(.L_x_168 - $__internal_2_$__cuda_sm10x_tcgen05_guardrail_trap_unallocated_columns_being_dealloced)
$__internal_2_$__cuda_sm10x_tcgen05_guardrail_trap_unallocated_columns_being_dealloced:
[----:B------:R-:W-:Y:S05]  /*93a0*/  BPT.TRAP 0x1 ;  /* 0x000000040000795c */ /* 0x000fea0000300000 */
[----:B------:R-:W-:-:S04]  /*93b0*/  HFMA2 R3, -RZ, RZ, 0, 0 ;  /* 0x00000000ff037431 */ /* 0x000fc800000001ff */
[----:B------:R-:W-:Y:S05]  /*93c0*/  RET.REL.NODEC R2 `(_ZN7cutlass13device_kernelINS_4gemm6kernel13GemmUniversalIN4cute5tupleIJiiiiEEENS1_10collective13CollectiveMmaINS1_35MainloopSm100TmaUmmaWarpSpecializedILi12ELi2ELi4ENS5_IJNS4_1CILi1EEESB_SB_EEEEENS5_IJNSA_ILi128EEESE_NSA_ILi64EEEEEENS_12float_e5m2_tENS5_IJlSB_lEEESH_SI_NS4_8TiledMMAINS4_8MMA_AtomIJNS4_10MMA_TraitsINS4_19SM100_MMA_F8F6F4_SSEJSH_SH_fSE_SE_NS4_17integral_constantINS4_4UMMA5MajorELSP_0EEESQ_NSN_INSO_7ScaleInELSR_0EEESS_EEEEEENS4_6LayoutISC_NS5_IJNSA_ILi0EEESW_SW_EEEEENS5_IJNS4_10UnderscoreESZ_SZ_EEEEENS4_13SM90_TMA_LOADENS4_14ComposedLayoutINS4_7SwizzleILi2ELi4ELi3EEENS4_18smem_ptr_flag_bitsILi8EEENSV_INS5_IJNSA_ILi8EEESF_EEENS5_IJSF_SB_EEEEEEEvNS4_8identityES12_S1C_vS1D_EENS_8epilogue10collective18CollectiveEpilogueINS1F_23Sm100TmaWarpSpecializedILi2ELi2ELi64ELb0ELb0EEEJSG_NS5_IJNSV_ISE_SB_EENSV_ISF_SB_EEEEESH_SI_SH_SI_NS1F_6fusion15FusionCallbacksIS1J_NS1N_17LinearCombinationISH_fSH_fLNS_15FloatRoundStyleE2EEESG_S1M_JEEENS4_5SM1004TMEM4LOAD26SM100_TMEM_LOAD_32dp32b64xES12_S1C_NS4_39AutoVectorizingCopyWithAssumedAlignmentILi128EEENS4_14SM90_TMA_STOREES1C_S1Y_S1Y_EEEvvEEEEvNT_6ParamsE) ;  /* 0xffffff6c020c7950 */ /* 0x000fea0003c3ffff */
.L_x_167:
[----:B------:R-:W-:-:S00]  /*93d0*/  BRA `(.L_x_167) ;  /* 0xfffffffc00fc7947 */ /* 0x000fc0000383ffff */
[----:B------:R-:W-:-:S00]  /*93e0*/  NOP ;  /* 0x0000000000007918 */ /* 0x000fc00000000000 */
        /* <DEDUP_REMOVED lines=9> */
.L_x_168:


//--------------------- .nv.global.init           --------------------------
	.section	.nv.global.init,"aw",@progbits
.nv.global.init:
	.type		$str$27,@object
	.size		$str$27,($str$28 - $str$27)
$str$27:
        /*0000*/ 	.byte	0x28, 0x61, 0x64, 0x64, 0x72, 0x65, 0x73, 0x73, 0x20, 0x26, 0x20, 0x6d, 0x61, 0x73, 0x6b, 0x29
        /*0010*/ 	.byte	0x20, 0x3d, 0x3d, 0x20, 0x30, 0x00
	.type		$str$28,@object
	.size		$str$28,($str$26 - $str$28)
$str$28:
        /*0016*/ 	.byte	0x2f, 0x74, 0x6d, 0x70, 0x2f, 0x63, 0x75, 0x74, 0x6c, 0x61, 0x73, 0x73, 0x5f, 0x73, 0x77, 0x65
        /*0026*/ 	.byte	0x65, 0x70, 0x5f, 0x73, 0x72, 0x63, 0x2f, 0x69, 0x6e, 0x63, 0x6c, 0x75, 0x64, 0x65, 0x2f, 0x63
        /*0036*/ 	.byte	0x75, 0x74, 0x65, 0x2f, 0x70, 0x6f, 0x69, 0x6e, 0x74, 0x65, 0x72, 0x5f, 0x66, 0x6c, 0x61, 0x67
        /*0046*/ 	.byte	0x67, 0x65, 0x64, 0x2e, 0x68, 0x70, 0x70, 0x00
	.type		$str$26,@object
	.size		$str$26,($str$25 - $str$26)
$str$26:
        /*004e*/ 	.byte	0x2f, 0x74, 0x6d, 0x70, 0x2f, 0x63, 0x75, 0x74, 0x6c, 0x61, 0x73, 0x73, 0x5f, 0x73, 0x77, 0x65
        /*005e*/ 	.byte	0x65, 0x70, 0x5f, 0x73, 0x72, 0x63, 0x2f, 0x69, 0x6e, 0x63, 0x6c, 0x75, 0x64, 0x65, 0x2f, 0x63
        /*006e*/ 	.byte	0x75, 0x74, 0x65, 0x2f, 0x61, 0x74, 0x6f, 0x6d, 0x2f, 0x63, 0x6f, 0x70, 0x79, 0x5f, 0x74, 0x72
        /*007e*/ 	.byte	0x61, 0x69, 0x74, 0x73, 0x5f, 0x73, 0x6d, 0x31, 0x30, 0x30, 0x2e, 0x68, 0x70, 0x70, 0x00
	.type		$str$25,@object
	.size		$str$25,(__unnamed_1 - $str$25)
$str$25:
        /*008d*/ 	.byte	0x28, 0x28, 0x75, 0x69, 0x6e, 0x74, 0x33, 0x32, 0x5f, 0x74, 0x28, 0x74, 0x68, 0x72, 0x65, 0x61
        /*009d*/ 	.byte	0x64, 0x49, 0x64, 0x78, 0x2e, 0x78, 0x29, 0x20, 0x2f, 0x20, 0x33, 0x32, 0x29, 0x20, 0x25, 0x20
        /*00ad*/ 	.byte	0x34, 0x29, 0x20, 0x3d, 0x3d, 0x20, 0x28, 0x28, 0x28, 0x74, 0x6d, 0x65, 0x6d, 0x5f, 0x61, 0x64
        /*00bd*/ 	.byte	0x64, 0x72, 0x20, 0x3e, 0x3e, 0x20, 0x31, 0x36, 0x29, 0x20, 0x2f, 0x20, 0x33, 0x32, 0x29, 0x20
        /*00cd*/ 	.byte	0x25, 0x20, 0x34, 0x29, 0x00
	.type		__unnamed_1,@object
	.size		__unnamed_1,(__unnamed_2 - __unnamed_1)
__unnamed_1:
        /*00d2*/ 	.byte	0x61, 0x75, 0x74, 0x6f, 0x20, 0x63, 0x75, 0x74, 0x65, 0x3a, 0x3a, 0x61, 0x73, 0x5f, 0x70, 0x6f
        /* <DEDUP_REMOVED lines=24> */
        /*0262*/ 	.byte	0x43, 0x3c, 0x38, 0x31, 0x39, 0x32, 0x3e, 0x3e, 0x3e, 0x3e, 0x5d, 0x00
	.type		__unnamed_2,@object
	.size		__unnamed_2,(.L_2 - __unnamed_2)
__unnamed_2:
        /* <DEDUP_REMOVED lines=42> */
        /*050e*/ 	.byte	0x3e, 0x3e, 0x3e, 0x3e, 0x5d, 0x00
.L_2:


//--------------------- .nv.shared._ZN7cutlass13device_kernelINS_4gemm6kernel13GemmUniversalIN4cute5tupleIJiiiiEEENS1_10collective13CollectiveMmaINS1_35MainloopSm100TmaUmmaWarpSpecializedILi12ELi2ELi4ENS5_IJNS4_1CILi1EEESB_SB_EEEEENS5_IJNSA_ILi128EEESE_NSA_ILi64EEEEEENS_12float_e5m2_tENS5_IJlSB_lEEESH_SI_NS4_8TiledMMAINS4_8MMA_AtomIJNS4_10MMA_TraitsINS4_19SM100_MMA_F8F6F4_SSEJSH_SH_fSE_SE_NS4_17integral_constantINS4_4UMMA5MajorELSP_0EEESQ_NSN_INSO_7ScaleInELSR_0EEESS_EEEEEENS4_6LayoutISC_NS5_IJNSA_ILi0EEESW_SW_EEEEENS5_IJNS4_10UnderscoreESZ_SZ_EEEEENS4_13SM90_TMA_LOADENS4_14ComposedLayoutINS4_7SwizzleILi2ELi4ELi3EEENS4_18smem_ptr_flag_bitsILi8EEENSV_INS5_IJNSA_ILi8EEESF_EEENS5_IJSF_SB_EEEEEEEvNS4_8identityES12_S1C_vS1D_EENS_8epilogue10collective18CollectiveEpilogueINS1F_23Sm100TmaWarpSpecializedILi2ELi2ELi64ELb0ELb0EEEJSG_NS5_IJNSV_ISE_SB_EENSV_ISF_SB_EEEEESH_SI_SH_SI_NS1F_6fusion15FusionCallbacksIS1J_NS1N_17LinearCombinationISH_fSH_fLNS_15FloatRoundStyleE2EEESG_S1M_JEEENS4_5SM1004TMEM4LOAD26SM100_TMEM_LOAD_32dp32b64xES12_S1C_NS4_39AutoVectorizingCopyWithAssumedAlignmentILi128EEENS4_14SM90_TMA_STOREES1C_S1Y_S1Y_EEEvvEEEEvNT_6ParamsE --------------------------
	.section	.nv.shared._ZN7cutlass13device_kernelINS_4gemm6kernel13GemmUniversalIN4cute5tupleIJiiiiEEENS1_10collective13CollectiveMmaINS1_35MainloopSm100TmaUmmaWarpSpecializedILi12ELi2ELi4ENS5_IJNS4_1CILi1EEESB_SB_EEEEENS5_IJNSA_ILi128EEESE_NSA_ILi64EEEEEENS_12float_e5m2_tENS5_IJlSB_lEEESH_SI_NS4_8TiledMMAINS4_8MMA_AtomIJNS4_10MMA_TraitsINS4_19SM100_MMA_F8F6F4_SSEJSH_SH_fSE_SE_NS4_17integral_constantINS4_4UMMA5MajorELSP_0EEESQ_NSN_INSO_7ScaleInELSR_0EEESS_EEEEEENS4_6LayoutISC_NS5_IJNSA_ILi0EEESW_SW_EEEEENS5_IJNS4_10UnderscoreESZ_SZ_EEEEENS4_13SM90_TMA_LOADENS4_14ComposedLayoutINS4_7SwizzleILi2ELi4ELi3EEENS4_18smem_ptr_flag_bitsILi8EEENSV_INS5_IJNSA_ILi8EEESF_EEENS5_IJSF_SB_EEEEEEEvNS4_8identityES12_S1C_vS1D_EENS_8epilogue10collective18CollectiveEpilogueINS1F_23Sm100TmaWarpSpecializedILi2ELi2ELi64ELb0ELb0EEEJSG_NS5_IJNSV_ISE_SB_EENSV_ISF_SB_EEEEESH_SI_SH_SI_NS1F_6fusion15FusionCallbacksIS1J_NS1N_17LinearCombinationISH_fSH_fLNS_15FloatRoundStyleE2EEESG_S1M_JEEENS4_5SM1004TMEM4LOAD26SM100_TMEM_LOAD_32dp32b64xES12_S1C_NS4_39AutoVectorizingCopyWithAssumedAlignmentILi128EEENS4_14SM90_TMA_STOREES1C_S1Y_S1Y_EEEvvEEEEvNT_6ParamsE,"aw",@nobits
	.sectionflags	@""
	.align	16
	.zero		1024


//--------------------- .nv.shared.reserved.0     --------------------------
	.section	.nv.shared.reserved.0,"aw",@nobits
	.weak		__nv_reservedSMEM_offset_0_alias
	.size		__nv_reservedSMEM_offset_0_alias, 0, 64
	.other		__nv_reservedSMEM_offset_0_alias,@"STO_CUDA_RESERVED_SHARED STV_DEFAULT"
__nv_reservedSMEM_offset_0_alias:
	.zero		0
.nv.shared.reserved.0:
	.zero		64
	.weak		__nv_reservedSMEM_tcgen05_partition
	.type		__nv_reservedSMEM_tcgen05_partition,@object
	.size		__nv_reservedSMEM_tcgen05_partition,(.L_0 - __nv_reservedSMEM_tcgen05_partition)
__nv_reservedSMEM_tcgen05_partition:
	.zero		32
.L_0:


//--------------------- .nv.global                --------------------------
	.section	.nv.global,"aw",@nobits
.nv.global:
	.type		_ZN40_INTERNAL_f7dd1cfd_4_k_cu_914574b4_327784cute1_E,@object
	.size		_ZN40_INTERNAL_f7dd1cfd_4_k_cu_914574b4_327784cute1_E,(_ZN40_INTERNAL_f7dd1cfd_4_k_cu_914574b4_327784cuda3std3__45__cpo6cbeginE - _ZN40_INTERNAL_f7dd1cfd_4_k_cu_914574b4_327784cute1_E)
_ZN40_INTERNAL_f7dd1cfd_4_k_cu_914574b4_327784cute1_E:
	.zero		1
	.type		_ZN40_INTERNAL_f7dd1cfd_4_k_cu_914574b4_327784cuda3std3__45__cpo6cbeginE,@object
	.size		_ZN40_INTERNAL_f7dd1cfd_4_k_cu_914574b4_327784cuda3std3__45__cpo6cbeginE,(_ZN40_INTERNAL_f7dd1cfd_4_k_cu_914574b4_327784cuda3std3__48in_placeE - _ZN40_INTERNAL_f7dd1cfd_4_k_cu_914574b4_327784cuda3std3__45__cpo6cbeginE)
_ZN40_INTERNAL_f7dd1cfd_4_k_cu_914574b4_327784cuda3std3__45__cpo6cbeginE:
	.zero		1
	.type		_ZN40_INTERNAL_f7dd1cfd_4_k_cu_914574b4_327784cuda3std3__48in_placeE,@object
	.size		_ZN40_INTERNAL_f7dd1cfd_4_k_cu_914574b4_327784cuda3std3__48in_placeE,(_ZN40_INTERNAL_f7dd1cfd_4_k_cu_914574b4_327784cuda3std6ranges3__45__cpo9iter_moveE - _ZN40_INTERNAL_f7dd1cfd_4_k_cu_914574b4_327784cuda3std3__48in_placeE)
_ZN40_INTERNAL_f7dd1cfd_4_k_cu_914574b4_327784cuda3std3__48in_placeE:
	.zero		1
	.type		_ZN40_INTERNAL_f7dd1cfd_4_k_cu_914574b4_327784cuda3std6ranges3__45__cpo9iter_moveE,@object
	.size		_ZN40_INTERNAL_f7dd1cfd_4_k_cu_914574b4_327784cuda3std6ranges3__45__cpo9iter_moveE,(_ZN40_INTERNAL_f7dd1cfd_4_k_cu_914574b4_327784cuda3std3__45__cpo5beginE - _ZN40_INTERNAL_f7dd1cfd_4_k_cu_914574b4_327784cuda3std6ranges3__45__cpo9iter_moveE)
_ZN40_INTERNAL_f7dd1cfd_4_k_cu_914574b4_327784cuda3std6ranges3__45__cpo9iter_moveE:
	.zero		1
	.type		_ZN40_INTERNAL_f7dd1cfd_4_k_cu_914574b4_327784cuda3std3__45__cpo5beginE,@object
	.size		_ZN40_INTERNAL_f7dd1cfd_4_k_cu_914574b4_327784cuda3std3__45__cpo5beginE,(_ZN40_INTERNAL_f7dd1cfd_4_k_cu_914574b4_327784cuda3std3__442_GLOBAL__N__f7dd1cfd_4_k_cu_914574b4_327786ignoreE - _ZN40_INTERNAL_f7dd1cfd_4_k_cu_914574b4_327784cuda3std3__45__cpo5beginE)
_ZN40_INTERNAL_f7dd1cfd_4_k_cu_914574b4_327784cuda3std3__45__cpo5beginE:
	.zero		1
	.type		_ZN40_INTERNAL_f7dd1cfd_4_k_cu_914574b4_327784cuda3std3__442_GLOBAL__N__f7dd1cfd_4_k_cu_914574b4_327786ignoreE,@object
	.size		_ZN40_INTERNAL_f7dd1cfd_4_k_cu_914574b4_327784cuda3std3__442_GLOBAL__N__f7dd1cfd_4_k_cu_914574b4_327786ignoreE,(_ZN40_INTERNAL_f7dd1cfd_4_k_cu_914574b4_327784cute7productE - _ZN40_INTERNAL_f7dd1cfd_4_k_cu_914574b4_327784cuda3std3__442_GLOBAL__N__f7dd1cfd_4_k_cu_914574b4_327786ignoreE)
_ZN40_INTERNAL_f7dd1cfd_4_k_cu_914574b4_327784cuda3std3__442_GLOBAL__N__f7dd1cfd_4_k_cu_914574b4_327786ignoreE:
	.zero		1
	.type		_ZN40_INTERNAL_f7dd1cfd_4_k_cu_914574b4_327784cute7productE,@object
	.size		_ZN40_INTERNAL_f7dd1cfd_4_k_cu_914574b4_327784cute7productE,(_ZN40_INTERNAL_f7dd1cfd_4_k_cu_914574b4_327784cuda3std3__45__cpo3endE - _ZN40_INTERNAL_f7dd1cfd_4_k_cu_914574b4_327784cute7productE)
_ZN40_INTERNAL_f7dd1cfd_4_k_cu_914574b4_327784cute7productE:
	.zero		1
	.type		_ZN40_INTERNAL_f7dd1cfd_4_k_cu_914574b4_327784cuda3std3__45__cpo3endE,@object
	.size		_ZN40_INTERNAL_f7dd1cfd_4_k_cu_914574b4_327784cuda3std3__45__cpo3endE,(_ZN40_INTERNAL_f7dd1cfd_4_k_cu_914574b4_327784cuda3std3__419piecewise_constructE - _ZN40_INTERNAL_f7dd1cfd_4_k_cu_914574b4_327784cuda3std3__45__cpo3endE)
_ZN40_INTERNAL_f7dd1cfd_4_k_cu_914574b4_327784cuda3std3__45__cpo3endE:
	.zero		1
	.type		_ZN40_INTERNAL_f7dd1cfd_4_k_cu_914574b4_327784cuda3std3__419piecewise_constructE,@object
	.size		_ZN40_INTERNAL_f7dd1cfd_4_k_cu_914574b4_327784cuda3std3__419piecewise_constructE,(_ZN40_INTERNAL_f7dd1cfd_4_k_cu_914574b4_327784cuda3std3__45__cpo4cendE - _ZN40_INTERNAL_f7dd1cfd_4_k_cu_914574b4_327784cuda3std3__419piecewise_constructE)
_ZN40_INTERNAL_f7dd1cfd_4_k_cu_914574b4_327784cuda3std3__419piecewise_constructE:
	.zero		1
	.type		_ZN40_INTERNAL_f7dd1cfd_4_k_cu_914574b4_327784cuda3std3__45__cpo4cendE,@object
	.size		_ZN40_INTERNAL_f7dd1cfd_4_k_cu_914574b4_327784cuda3std3__45__cpo4cendE,(_ZN40_INTERNAL_f7dd1cfd_4_k_cu_914574b4_327784cuda3std6ranges3__45__cpo4swapE - _ZN40_INTERNAL_f7dd1cfd_4_k_cu_914574b4_327784cuda3std3__45__cpo4cendE)
_ZN40_INTERNAL_f7dd1cfd_4_k_cu_914574b4_327784cuda3std3__45__cpo4cendE:
	.zero		1
	.type		_ZN40_INTERNAL_f7dd1cfd_4_k_cu_914574b4_327784cuda3std6ranges3__45__cpo4swapE,@object
	.size		_ZN40_INTERNAL_f7dd1cfd_4_k_cu_914574b4_327784cuda3std6ranges3__45__cpo4swapE,(.L_10 - _ZN40_INTERNAL_f7dd1cfd_4_k_cu_914574b4_327784cuda3std6ranges3__45__cpo4swapE)
_ZN40_INTERNAL_f7dd1cfd_4_k_cu_914574b4_327784cuda3std6ranges3__45__cpo4swapE:
	.zero		1
.L_10:


//--------------------- .nv.constant0._ZN7cutlass13device_kernelINS_4gemm6kernel13GemmUniversalIN4cute5tupleIJiiiiEEENS1_10collective13CollectiveMmaINS1_35MainloopSm100TmaUmmaWarpSpecializedILi12ELi2ELi4ENS5_IJNS4_1CILi1EEESB_SB_EEEEENS5_IJNSA_ILi128EEESE_NSA_ILi64EEEEEENS_12float_e5m2_tENS5_IJlSB_lEEESH_SI_NS4_8TiledMMAINS4_8MMA_AtomIJNS4_10MMA_TraitsINS4_19SM100_MMA_F8F6F4_SSEJSH_SH_fSE_SE_NS4_17integral_constantINS4_4UMMA5MajorELSP_0EEESQ_NSN_INSO_7ScaleInELSR_0EEESS_EEEEEENS4_6LayoutISC_NS5_IJNSA_ILi0EEESW_SW_EEEEENS5_IJNS4_10UnderscoreESZ_SZ_EEEEENS4_13SM90_TMA_LOADENS4_14ComposedLayoutINS4_7SwizzleILi2ELi4ELi3EEENS4_18smem_ptr_flag_bitsILi8EEENSV_INS5_IJNSA_ILi8EEESF_EEENS5_IJSF_SB_EEEEEEEvNS4_8identityES12_S1C_vS1D_EENS_8epilogue10collective18CollectiveEpilogueINS1F_23Sm100TmaWarpSpecializedILi2ELi2ELi64ELb0ELb0EEEJSG_NS5_IJNSV_ISE_SB_EENSV_ISF_SB_EEEEESH_SI_SH_SI_NS1F_6fusion15FusionCallbacksIS1J_NS1N_17LinearCombinationISH_fSH_fLNS_15FloatRoundStyleE2EEESG_S1M_JEEENS4_5SM1004TMEM4LOAD26SM100_TMEM_LOAD_32dp32b64xES12_S1C_NS4_39AutoVectorizingCopyWithAssumedAlignmentILi128EEENS4_14SM90_TMA_STOREES1C_S1Y_S1Y_EEEvvEEEEvNT_6ParamsE --------------------------
	.section	.nv.constant0._ZN7cutlass13device_kernelINS_4gemm6kernel13GemmUniversalIN4cute5tupleIJiiiiEEENS1_10collective13CollectiveMmaINS1_35MainloopSm100TmaUmmaWarpSpecializedILi12ELi2ELi4ENS5_IJNS4_1CILi1EEESB_SB_EEEEENS5_IJNSA_ILi128EEESE_NSA_ILi64EEEEEENS_12float_e5m2_tENS5_IJlSB_lEEESH_SI_NS4_8TiledMMAINS4_8MMA_AtomIJNS4_10MMA_TraitsINS4_19SM100_MMA_F8F6F4_SSEJSH_SH_fSE_SE_NS4_17integral_constantINS4_4UMMA5MajorELSP_0EEESQ_NSN_INSO_7ScaleInELSR_0EEESS_EEEEEENS4_6LayoutISC_NS5_IJNSA_ILi0EEESW_SW_EEEEENS5_IJNS4_10UnderscoreESZ_SZ_EEEEENS4_13SM90_TMA_LOADENS4_14ComposedLayoutINS4_7SwizzleILi2ELi4ELi3EEENS4_18smem_ptr_flag_bitsILi8EEENSV_INS5_IJNSA_ILi8EEESF_EEENS5_IJSF_SB_EEEEEEEvNS4_8identityES12_S1C_vS1D_EENS_8epilogue10collective18CollectiveEpilogueINS1F_23Sm100TmaWarpSpecializedILi2ELi2ELi64ELb0ELb0EEEJSG_NS5_IJNSV_ISE_SB_EENSV_ISF_SB_EEEEESH_SI_SH_SI_NS1F_6fusion15FusionCallbacksIS1J_NS1N_17LinearCombinationISH_fSH_fLNS_15FloatRoundStyleE2EEESG_S1M_JEEENS4_5SM1004TMEM4LOAD26SM100_TMEM_LOAD_32dp32b64xES12_S1C_NS4_39AutoVectorizingCopyWithAssumedAlignmentILi128EEENS4_14SM90_TMA_STOREES1C_S1Y_S1Y_EEEvvEEEEvNT_6ParamsE,"a",@progbits
	.sectionflags	@""
	.align	4
.nv.constant0._ZN7cutlass13device_kernelINS_4gemm6kernel13GemmUniversalIN4cute5tupleIJiiiiEEENS1_10collective13CollectiveMmaINS1_35MainloopSm100TmaUmmaWarpSpecializedILi12ELi2ELi4ENS5_IJNS4_1CILi1EEESB_SB_EEEEENS5_IJNSA_ILi128EEESE_NSA_ILi64EEEEEENS_12float_e5m2_tENS5_IJlSB_lEEESH_SI_NS4_8TiledMMAINS4_8MMA_AtomIJNS4_10MMA_TraitsINS4_19SM100_MMA_F8F6F4_SSEJSH_SH_fSE_SE_NS4_17integral_constantINS4_4UMMA5MajorELSP_0EEESQ_NSN_INSO_7ScaleInELSR_0EEESS_EEEEEENS4_6LayoutISC_NS5_IJNSA_ILi0EEESW_SW_EEEEENS5_IJNS4_10UnderscoreESZ_SZ_EEEEENS4_13SM90_TMA_LOADENS4_14ComposedLayoutINS4_7SwizzleILi2ELi4ELi3EEENS4_18smem_ptr_flag_bitsILi8EEENSV_INS5_IJNSA_ILi8EEESF_EEENS5_IJSF_SB_EEEEEEEvNS4_8identityES12_S1C_vS1D_EENS_8epilogue10collective18CollectiveEpilogueINS1F_23Sm100TmaWarpSpecializedILi2ELi2ELi64ELb0ELb0EEEJSG_NS5_IJNSV_ISE_SB_EENSV_ISF_SB_EEEEESH_SI_SH_SI_NS1F_6fusion15FusionCallbacksIS1J_NS1N_17LinearCombinationISH_fSH_fLNS_15FloatRoundStyleE2EEESG_S1M_JEEENS4_5SM1004TMEM4LOAD26SM100_TMEM_LOAD_32dp32b64xES12_S1C_NS4_39AutoVectorizingCopyWithAssumedAlignmentILi128EEENS4_14SM90_TMA_STOREES1C_S1Y_S1Y_EEEvvEEEEvNT_6ParamsE:
	.zero		2944


//--------------------- SYMBOLS --------------------------

	.type		.nv.reservedSmem.offset0,@object
	.size		.nv.reservedSmem.offset0,0x4
	.type		.nv.reservedSmem.cap,@object
	.size		.nv.reservedSmem.cap,0x4
	.type		__assertfail,@function
